//
// Generated by NVIDIA NVVM Compiler
//
// Compiler Build ID: CL-36424714
// Cuda compilation tools, release 13.0, V13.0.88
// Based on NVVM 20.0.0
//

.version 9.0
.target sm_100
.address_size 64

	// .globl	_Z25DeviceCalculateSMA_GlobalPfiS_ii
.extern .shared .align 16 .b8 cache[];

.visible .entry _Z25DeviceCalculateSMA_GlobalPfiS_ii(
	.param .u64 .ptr .align 1 _Z25DeviceCalculateSMA_GlobalPfiS_ii_param_0,
	.param .u32 _Z25DeviceCalculateSMA_GlobalPfiS_ii_param_1,
	.param .u64 .ptr .align 1 _Z25DeviceCalculateSMA_GlobalPfiS_ii_param_2,
	.param .u32 _Z25DeviceCalculateSMA_GlobalPfiS_ii_param_3,
	.param .u32 _Z25DeviceCalculateSMA_GlobalPfiS_ii_param_4
)
{
	.reg .pred 	%p<11>;
	.reg .b32 	%r<39>;
	.reg .b32 	%f<85>;
	.reg .b64 	%rd<16>;

	ld.param.u64 	%rd4, [_Z25DeviceCalculateSMA_GlobalPfiS_ii_param_0];
	ld.param.u64 	%rd3, [_Z25DeviceCalculateSMA_GlobalPfiS_ii_param_2];
	ld.param.u32 	%r25, [_Z25DeviceCalculateSMA_GlobalPfiS_ii_param_3];
	ld.param.u32 	%r24, [_Z25DeviceCalculateSMA_GlobalPfiS_ii_param_4];
	cvta.to.global.u64 	%rd1, %rd4;
	mov.u32 	%r26, %ntid.x;
	mov.u32 	%r27, %ctaid.x;
	mul.lo.s32 	%r1, %r26, %r27;
	mov.u32 	%r2, %tid.x;
	add.s32 	%r3, %r1, %r2;
	setp.ge.s32 	%p1, %r3, %r25;
	@%p1 bra 	$L__BB0_15;
	setp.lt.s32 	%p2, %r24, 1;
	mov.f32 	%f84, 0f00000000;
	@%p2 bra 	$L__BB0_14;
	and.b32  	%r4, %r24, 15;
	setp.lt.u32 	%p3, %r24, 16;
	mov.f32 	%f84, 0f00000000;
	mov.b32 	%r35, 0;
	@%p3 bra 	$L__BB0_5;
	and.b32  	%r35, %r24, 2147483632;
	neg.s32 	%r33, %r35;
	add.s64 	%rd2, %rd1, 32;
	mov.f32 	%f84, 0f00000000;
	mov.u32 	%r32, %r3;
$L__BB0_4:
	.pragma "nounroll";
	mul.wide.s32 	%rd5, %r32, 4;
	add.s64 	%rd6, %rd2, %rd5;
	ld.global.f32 	%f18, [%rd6+-32];
	add.f32 	%f19, %f84, %f18;
	ld.global.f32 	%f20, [%rd6+-28];
	add.f32 	%f21, %f19, %f20;
	ld.global.f32 	%f22, [%rd6+-24];
	add.f32 	%f23, %f21, %f22;
	ld.global.f32 	%f24, [%rd6+-20];
	add.f32 	%f25, %f23, %f24;
	ld.global.f32 	%f26, [%rd6+-16];
	add.f32 	%f27, %f25, %f26;
	ld.global.f32 	%f28, [%rd6+-12];
	add.f32 	%f29, %f27, %f28;
	ld.global.f32 	%f30, [%rd6+-8];
	add.f32 	%f31, %f29, %f30;
	ld.global.f32 	%f32, [%rd6+-4];
	add.f32 	%f33, %f31, %f32;
	ld.global.f32 	%f34, [%rd6];
	add.f32 	%f35, %f33, %f34;
	ld.global.f32 	%f36, [%rd6+4];
	add.f32 	%f37, %f35, %f36;
	ld.global.f32 	%f38, [%rd6+8];
	add.f32 	%f39, %f37, %f38;
	ld.global.f32 	%f40, [%rd6+12];
	add.f32 	%f41, %f39, %f40;
	ld.global.f32 	%f42, [%rd6+16];
	add.f32 	%f43, %f41, %f42;
	ld.global.f32 	%f44, [%rd6+20];
	add.f32 	%f45, %f43, %f44;
	ld.global.f32 	%f46, [%rd6+24];
	add.f32 	%f47, %f45, %f46;
	ld.global.f32 	%f48, [%rd6+28];
	add.f32 	%f84, %f47, %f48;
	add.s32 	%r33, %r33, 16;
	add.s32 	%r32, %r32, 16;
	setp.ne.s32 	%p4, %r33, 0;
	@%p4 bra 	$L__BB0_4;
$L__BB0_5:
	setp.eq.s32 	%p5, %r4, 0;
	@%p5 bra 	$L__BB0_14;
	and.b32  	%r12, %r24, 7;
	setp.lt.u32 	%p6, %r4, 8;
	@%p6 bra 	$L__BB0_8;
	add.s32 	%r29, %r35, %r3;
	mul.wide.s32 	%rd7, %r29, 4;
	add.s64 	%rd8, %rd1, %rd7;
	ld.global.f32 	%f50, [%rd8];
	add.f32 	%f51, %f84, %f50;
	ld.global.f32 	%f52, [%rd8+4];
	add.f32 	%f53, %f51, %f52;
	ld.global.f32 	%f54, [%rd8+8];
	add.f32 	%f55, %f53, %f54;
	ld.global.f32 	%f56, [%rd8+12];
	add.f32 	%f57, %f55, %f56;
	ld.global.f32 	%f58, [%rd8+16];
	add.f32 	%f59, %f57, %f58;
	ld.global.f32 	%f60, [%rd8+20];
	add.f32 	%f61, %f59, %f60;
	ld.global.f32 	%f62, [%rd8+24];
	add.f32 	%f63, %f61, %f62;
	ld.global.f32 	%f64, [%rd8+28];
	add.f32 	%f84, %f63, %f64;
	add.s32 	%r35, %r35, 8;
$L__BB0_8:
	setp.eq.s32 	%p7, %r12, 0;
	@%p7 bra 	$L__BB0_14;
	and.b32  	%r15, %r24, 3;
	setp.lt.u32 	%p8, %r12, 4;
	@%p8 bra 	$L__BB0_11;
	add.s32 	%r30, %r35, %r3;
	mul.wide.s32 	%rd9, %r30, 4;
	add.s64 	%rd10, %rd1, %rd9;
	ld.global.f32 	%f66, [%rd10];
	add.f32 	%f67, %f84, %f66;
	ld.global.f32 	%f68, [%rd10+4];
	add.f32 	%f69, %f67, %f68;
	ld.global.f32 	%f70, [%rd10+8];
	add.f32 	%f71, %f69, %f70;
	ld.global.f32 	%f72, [%rd10+12];
	add.f32 	%f84, %f71, %f72;
	add.s32 	%r35, %r35, 4;
$L__BB0_11:
	setp.eq.s32 	%p9, %r15, 0;
	@%p9 bra 	$L__BB0_14;
	add.s32 	%r31, %r2, %r35;
	add.s32 	%r38, %r31, %r1;
	neg.s32 	%r37, %r15;
$L__BB0_13:
	.pragma "nounroll";
	mul.wide.s32 	%rd11, %r38, 4;
	add.s64 	%rd12, %rd1, %rd11;
	ld.global.f32 	%f73, [%rd12];
	add.f32 	%f84, %f84, %f73;
	add.s32 	%r38, %r38, 1;
	add.s32 	%r37, %r37, 1;
	setp.ne.s32 	%p10, %r37, 0;
	@%p10 bra 	$L__BB0_13;
$L__BB0_14:
	cvt.rn.f32.s32 	%f74, %r24;
	div.rn.f32 	%f75, %f84, %f74;
	cvta.to.global.u64 	%rd13, %rd3;
	mul.wide.s32 	%rd14, %r3, 4;
	add.s64 	%rd15, %rd13, %rd14;
	st.global.f32 	[%rd15], %f75;
$L__BB0_15:
	ret;

}
	// .globl	_Z25DeviceCalculateSMA_SharedPfiS_ii
.visible .entry _Z25DeviceCalculateSMA_SharedPfiS_ii(
	.param .u64 .ptr .align 1 _Z25DeviceCalculateSMA_SharedPfiS_ii_param_0,
	.param .u32 _Z25DeviceCalculateSMA_SharedPfiS_ii_param_1,
	.param .u64 .ptr .align 1 _Z25DeviceCalculateSMA_SharedPfiS_ii_param_2,
	.param .u32 _Z25DeviceCalculateSMA_SharedPfiS_ii_param_3,
	.param .u32 _Z25DeviceCalculateSMA_SharedPfiS_ii_param_4
)
{
	.reg .pred 	%p<21>;
	.reg .b32 	%r<131>;
	.reg .b32 	%f<90>;
	.reg .b64 	%rd<17>;

	ld.param.u64 	%rd3, [_Z25DeviceCalculateSMA_SharedPfiS_ii_param_0];
	ld.param.u64 	%rd2, [_Z25DeviceCalculateSMA_SharedPfiS_ii_param_2];
	ld.param.u32 	%r78, [_Z25DeviceCalculateSMA_SharedPfiS_ii_param_3];
	ld.param.u32 	%r77, [_Z25DeviceCalculateSMA_SharedPfiS_ii_param_4];
	cvta.to.global.u64 	%rd1, %rd3;
	mov.u32 	%r1, %ntid.x;
	mov.u32 	%r2, %ctaid.x;
	mov.u32 	%r3, %tid.x;
	mad.lo.s32 	%r4, %r1, %r2, %r3;
	setp.ge.s32 	%p1, %r4, %r78;
	@%p1 bra 	$L__BB1_32;
	add.s32 	%r5, %r77, %r1;
	setp.lt.u32 	%p2, %r5, %r77;
	@%p2 bra 	$L__BB1_18;
	div.u32 	%r80, %r5, %r1;
	max.u32 	%r6, %r80, 1;
	and.b32  	%r7, %r6, 3;
	setp.lt.u32 	%p3, %r80, 4;
	mov.b32 	%r119, 0;
	@%p3 bra 	$L__BB1_13;
	and.b32  	%r119, %r6, -4;
	neg.s32 	%r118, %r119;
	shl.b32 	%r10, %r1, 2;
	mad.lo.s32 	%r82, %r1, %r2, %r1;
	add.s32 	%r116, %r3, %r82;
	add.s32 	%r83, %r2, 2;
	mad.lo.s32 	%r115, %r1, %r83, %r3;
	add.s32 	%r84, %r2, 3;
	mad.lo.s32 	%r114, %r1, %r84, %r3;
	add.s32 	%r113, %r3, %r1;
	shl.b32 	%r15, %r3, 2;
	shl.b32 	%r16, %r1, 4;
	add.s32 	%r17, %r15, %r10;
	shl.b32 	%r85, %r1, 1;
	add.s32 	%r111, %r3, %r85;
	shl.b32 	%r86, %r1, 3;
	add.s32 	%r19, %r15, %r86;
	mad.lo.s32 	%r110, %r1, 3, %r3;
	mad.lo.s32 	%r21, %r1, 12, %r15;
	mov.u32 	%r112, cache;
	mov.u32 	%r109, %r3;
	mov.u32 	%r117, %r4;
$L__BB1_4:
	setp.ge.s32 	%p4, %r109, %r5;
	@%p4 bra 	$L__BB1_6;
	mul.wide.u32 	%rd4, %r117, 4;
	add.s64 	%rd5, %rd1, %rd4;
	ld.global.f32 	%f14, [%rd5];
	add.s32 	%r87, %r112, %r15;
	st.shared.f32 	[%r87], %f14;
$L__BB1_6:
	setp.ge.s32 	%p5, %r113, %r5;
	@%p5 bra 	$L__BB1_8;
	mul.wide.u32 	%rd6, %r116, 4;
	add.s64 	%rd7, %rd1, %rd6;
	ld.global.f32 	%f15, [%rd7];
	add.s32 	%r88, %r112, %r17;
	st.shared.f32 	[%r88], %f15;
$L__BB1_8:
	setp.ge.s32 	%p6, %r111, %r5;
	@%p6 bra 	$L__BB1_10;
	mul.wide.u32 	%rd8, %r115, 4;
	add.s64 	%rd9, %rd1, %rd8;
	ld.global.f32 	%f16, [%rd9];
	add.s32 	%r89, %r112, %r19;
	st.shared.f32 	[%r89], %f16;
$L__BB1_10:
	setp.ge.s32 	%p7, %r110, %r5;
	@%p7 bra 	$L__BB1_12;
	mul.wide.u32 	%rd10, %r114, 4;
	add.s64 	%rd11, %rd1, %rd10;
	ld.global.f32 	%f17, [%rd11];
	add.s32 	%r90, %r112, %r21;
	st.shared.f32 	[%r90], %f17;
$L__BB1_12:
	add.s32 	%r118, %r118, 4;
	add.s32 	%r117, %r117, %r10;
	add.s32 	%r116, %r116, %r10;
	add.s32 	%r115, %r115, %r10;
	add.s32 	%r114, %r114, %r10;
	add.s32 	%r113, %r113, %r10;
	add.s32 	%r112, %r112, %r16;
	add.s32 	%r111, %r111, %r10;
	add.s32 	%r110, %r110, %r10;
	add.s32 	%r109, %r109, %r10;
	setp.ne.s32 	%p8, %r118, 0;
	@%p8 bra 	$L__BB1_4;
$L__BB1_13:
	setp.eq.s32 	%p9, %r7, 0;
	@%p9 bra 	$L__BB1_18;
	add.s32 	%r91, %r2, %r119;
	mad.lo.s32 	%r123, %r1, %r91, %r3;
	mad.lo.s32 	%r121, %r1, %r119, %r3;
	shl.b32 	%r92, %r121, 2;
	mov.u32 	%r93, cache;
	add.s32 	%r122, %r93, %r92;
	shl.b32 	%r46, %r1, 2;
	neg.s32 	%r120, %r7;
$L__BB1_15:
	.pragma "nounroll";
	setp.ge.s32 	%p10, %r121, %r5;
	@%p10 bra 	$L__BB1_17;
	mul.wide.u32 	%rd12, %r123, 4;
	add.s64 	%rd13, %rd1, %rd12;
	ld.global.f32 	%f18, [%rd13];
	st.shared.f32 	[%r122], %f18;
$L__BB1_17:
	add.s32 	%r123, %r123, %r1;
	add.s32 	%r122, %r122, %r46;
	add.s32 	%r121, %r121, %r1;
	add.s32 	%r120, %r120, 1;
	setp.ne.s32 	%p11, %r120, 0;
	@%p11 bra 	$L__BB1_15;
$L__BB1_18:
	bar.sync 	0;
	setp.lt.s32 	%p12, %r77, 1;
	mov.f32 	%f89, 0f00000000;
	@%p12 bra 	$L__BB1_31;
	and.b32  	%r56, %r77, 15;
	setp.lt.u32 	%p13, %r77, 16;
	mov.f32 	%f89, 0f00000000;
	mov.b32 	%r127, 0;
	@%p13 bra 	$L__BB1_22;
	and.b32  	%r127, %r77, 2147483632;
	neg.s32 	%r125, %r127;
	shl.b32 	%r95, %r3, 2;
	mov.u32 	%r96, cache;
	add.s32 	%r97, %r95, %r96;
	add.s32 	%r124, %r97, 32;
	mov.f32 	%f89, 0f00000000;
$L__BB1_21:
	.pragma "nounroll";
	ld.shared.f32 	%f23, [%r124+-32];
	add.f32 	%f24, %f89, %f23;
	ld.shared.f32 	%f25, [%r124+-28];
	add.f32 	%f26, %f24, %f25;
	ld.shared.f32 	%f27, [%r124+-24];
	add.f32 	%f28, %f26, %f27;
	ld.shared.f32 	%f29, [%r124+-20];
	add.f32 	%f30, %f28, %f29;
	ld.shared.f32 	%f31, [%r124+-16];
	add.f32 	%f32, %f30, %f31;
	ld.shared.f32 	%f33, [%r124+-12];
	add.f32 	%f34, %f32, %f33;
	ld.shared.f32 	%f35, [%r124+-8];
	add.f32 	%f36, %f34, %f35;
	ld.shared.f32 	%f37, [%r124+-4];
	add.f32 	%f38, %f36, %f37;
	ld.shared.f32 	%f39, [%r124];
	add.f32 	%f40, %f38, %f39;
	ld.shared.f32 	%f41, [%r124+4];
	add.f32 	%f42, %f40, %f41;
	ld.shared.f32 	%f43, [%r124+8];
	add.f32 	%f44, %f42, %f43;
	ld.shared.f32 	%f45, [%r124+12];
	add.f32 	%f46, %f44, %f45;
	ld.shared.f32 	%f47, [%r124+16];
	add.f32 	%f48, %f46, %f47;
	ld.shared.f32 	%f49, [%r124+20];
	add.f32 	%f50, %f48, %f49;
	ld.shared.f32 	%f51, [%r124+24];
	add.f32 	%f52, %f50, %f51;
	ld.shared.f32 	%f53, [%r124+28];
	add.f32 	%f89, %f52, %f53;
	add.s32 	%r125, %r125, 16;
	add.s32 	%r124, %r124, 64;
	setp.ne.s32 	%p14, %r125, 0;
	@%p14 bra 	$L__BB1_21;
$L__BB1_22:
	setp.eq.s32 	%p15, %r56, 0;
	@%p15 bra 	$L__BB1_31;
	and.b32  	%r65, %r77, 7;
	setp.lt.u32 	%p16, %r56, 8;
	@%p16 bra 	$L__BB1_25;
	add.s32 	%r98, %r127, %r3;
	shl.b32 	%r99, %r98, 2;
	mov.u32 	%r100, cache;
	add.s32 	%r101, %r100, %r99;
	ld.shared.f32 	%f55, [%r101];
	add.f32 	%f56, %f89, %f55;
	ld.shared.f32 	%f57, [%r101+4];
	add.f32 	%f58, %f56, %f57;
	ld.shared.f32 	%f59, [%r101+8];
	add.f32 	%f60, %f58, %f59;
	ld.shared.f32 	%f61, [%r101+12];
	add.f32 	%f62, %f60, %f61;
	ld.shared.f32 	%f63, [%r101+16];
	add.f32 	%f64, %f62, %f63;
	ld.shared.f32 	%f65, [%r101+20];
	add.f32 	%f66, %f64, %f65;
	ld.shared.f32 	%f67, [%r101+24];
	add.f32 	%f68, %f66, %f67;
	ld.shared.f32 	%f69, [%r101+28];
	add.f32 	%f89, %f68, %f69;
	add.s32 	%r127, %r127, 8;
$L__BB1_25:
	setp.eq.s32 	%p17, %r65, 0;
	@%p17 bra 	$L__BB1_31;
	and.b32  	%r68, %r77, 3;
	setp.lt.u32 	%p18, %r65, 4;
	@%p18 bra 	$L__BB1_28;
	add.s32 	%r102, %r127, %r3;
	shl.b32 	%r103, %r102, 2;
	mov.u32 	%r104, cache;
	add.s32 	%r105, %r104, %r103;
	ld.shared.f32 	%f71, [%r105];
	add.f32 	%f72, %f89, %f71;
	ld.shared.f32 	%f73, [%r105+4];
	add.f32 	%f74, %f72, %f73;
	ld.shared.f32 	%f75, [%r105+8];
	add.f32 	%f76, %f74, %f75;
	ld.shared.f32 	%f77, [%r105+12];
	add.f32 	%f89, %f76, %f77;
	add.s32 	%r127, %r127, 4;
$L__BB1_28:
	setp.eq.s32 	%p19, %r68, 0;
	@%p19 bra 	$L__BB1_31;
	add.s32 	%r106, %r3, %r127;
	shl.b32 	%r107, %r106, 2;
	mov.u32 	%r108, cache;
	add.s32 	%r130, %r108, %r107;
	neg.s32 	%r129, %r68;
$L__BB1_30:
	.pragma "nounroll";
	ld.shared.f32 	%f78, [%r130];
	add.f32 	%f89, %f89, %f78;
	add.s32 	%r130, %r130, 4;
	add.s32 	%r129, %r129, 1;
	setp.ne.s32 	%p20, %r129, 0;
	@%p20 bra 	$L__BB1_30;
$L__BB1_31:
	cvt.rn.f32.s32 	%f79, %r77;
	div.rn.f32 	%f80, %f89, %f79;
	cvta.to.global.u64 	%rd14, %rd2;
	mul.wide.s32 	%rd15, %r4, 4;
	add.s64 	%rd16, %rd14, %rd15;
	st.global.f32 	[%rd16], %f80;
$L__BB1_32:
	ret;

}


// ===== COMPILED SASS (sm_100) =====

	.target	sm_100

	.elftype	@"ET_EXEC"


//--------------------- .note.nv.tkinfo           --------------------------
	.section	.note.nv.tkinfo,"",@"SHT_NOTE"
	.sectionflags	@"SHF_NOTE_NV_TKINFO"
	.tkinfo
        /*0018*/ 	.word	0x00000002
        /*0030*/ 	.string	""
        /*0030*/ 	.string	"ptxas"
        /*0030*/ 	.string	"Cuda compilation tools, release 13.0, V13.0.88"
        /*0030*/ 	.string	"Build cuda_13.0.r13.0/compiler.36424714_0"
        /*0030*/ 	.string	"-arch sm_100 -m 64 "



//--------------------- .note.nv.cuinfo           --------------------------
	.section	.note.nv.cuinfo,"",@"SHT_NOTE"
	.sectionflags	@"SHF_NOTE_NV_CUINFO"
        /*0018*/ 	.short	0x0002
        /*001a*/ 	.short	0x0064
        /*001c*/ 	.short	0x0082
	.zero		2


//--------------------- .nv.info                  --------------------------
	.section	.nv.info,"",@"SHT_CUDA_INFO"
	.align	4


	//----- nvinfo : EIATTR_REGCOUNT
	.align		4
        /*0000*/ 	.byte	0x04, 0x2f
        /*0002*/ 	.short	(.L_1 - .L_0)
	.align		4
.L_0:
        /*0004*/ 	.word	index@(_Z25DeviceCalculateSMA_GlobalPfiS_ii)
        /*0008*/ 	.word	0x0000001f


	//----- nvinfo : EIATTR_FRAME_SIZE
	.align		4
.L_1:
        /*000c*/ 	.byte	0x04, 0x11
        /*000e*/ 	.short	(.L_3 - .L_2)
	.align		4
.L_2:
        /*0010*/ 	.word	index@($__internal_1_$__cuda_sm3x_div_rn_noftz_f32_slowpath)
        /*0014*/ 	.word	0x00000000


	//----- nvinfo : EIATTR_FRAME_SIZE
	.align		4
.L_3:
        /*0018*/ 	.byte	0x04, 0x11
        /*001a*/ 	.short	(.L_5 - .L_4)
	.align		4
.L_4:
        /*001c*/ 	.word	index@(_Z25DeviceCalculateSMA_GlobalPfiS_ii)
        /*0020*/ 	.word	0x00000000


	//----- nvinfo : EIATTR_REGCOUNT
	.align		4
.L_5:
        /*0024*/ 	.byte	0x04, 0x2f
        /*0026*/ 	.short	(.L_7 - .L_6)
	.align		4
.L_6:
        /*0028*/ 	.word	index@(_Z25DeviceCalculateSMA_SharedPfiS_ii)
        /*002c*/ 	.word	0x00000020


	//----- nvinfo : EIATTR_FRAME_SIZE
	.align		4
.L_7:
        /*0030*/ 	.byte	0x04, 0x11
        /*0032*/ 	.short	(.L_9 - .L_8)
	.align		4
.L_8:
        /*0034*/ 	.word	index@($__internal_0_$__cuda_sm3x_div_rn_noftz_f32_slowpath)
        /*0038*/ 	.word	0x00000000


	//----- nvinfo : EIATTR_FRAME_SIZE
	.align		4
.L_9:
        /*003c*/ 	.byte	0x04, 0x11
        /*003e*/ 	.short	(.L_11 - .L_10)
	.align		4
.L_10:
        /*0040*/ 	.word	index@(_Z25DeviceCalculateSMA_SharedPfiS_ii)
        /*0044*/ 	.word	0x00000000


	//----- nvinfo : EIATTR_MIN_STACK_SIZE
	.align		4
.L_11:
        /*0048*/ 	.byte	0x04, 0x12
        /*004a*/ 	.short	(.L_13 - .L_12)
	.align		4
.L_12:
        /*004c*/ 	.word	index@(_Z25DeviceCalculateSMA_SharedPfiS_ii)
        /*0050*/ 	.word	0x00000000


	//----- nvinfo : EIATTR_MIN_STACK_SIZE
	.align		4
.L_13:
        /*0054*/ 	.byte	0x04, 0x12
        /*0056*/ 	.short	(.L_15 - .L_14)
	.align		4
.L_14:
        /*0058*/ 	.word	index@(_Z25DeviceCalculateSMA_GlobalPfiS_ii)
        /*005c*/ 	.word	0x00000000
.L_15:


//--------------------- .nv.compat                --------------------------
	.section	.nv.compat,"",@"SHT_CUDA_COMPAT_INFO"
	.align	4
        /*0000*/ 	.byte	0x02, 0x09, 0x00, 0x00, 0x02, 0x02, 0x01, 0x00, 0x02, 0x05, 0x05, 0x00, 0x03, 0x07, 0x01, 0x01
        /*0010*/ 	.byte	0x02, 0x03, 0x00, 0x00, 0x02, 0x06, 0x01, 0x00, 0x04, 0x0b, 0x08, 0x00, 0x01, 0x00, 0x00, 0x00
        /*0020*/ 	.byte	0x00, 0x00, 0x00, 0x00


//--------------------- .nv.info._Z25DeviceCalculateSMA_SharedPfiS_ii --------------------------
	.section	.nv.info._Z25DeviceCalculateSMA_SharedPfiS_ii,"",@"SHT_CUDA_INFO"
	.sectionflags	@""
	.align	4


	//----- nvinfo : EIATTR_CUDA_API_VERSION
	.align		4
        /*0000*/ 	.byte	0x04, 0x37
        /*0002*/ 	.short	(.L_17 - .L_16)
.L_16:
        /*0004*/ 	.word	0x00000082


	//----- nvinfo : EIATTR_KPARAM_INFO
	.align		4
.L_17:
        /*0008*/ 	.byte	0x04, 0x17
        /*000a*/ 	.short	(.L_19 - .L_18)
.L_18:
        /*000c*/ 	.word	0x00000000
        /*0010*/ 	.short	0x0004
        /*0012*/ 	.short	0x001c
        /*0014*/ 	.byte	0x00, 0xf0, 0x11, 0x00


	//----- nvinfo : EIATTR_KPARAM_INFO
	.align		4
.L_19:
        /*0018*/ 	.byte	0x04, 0x17
        /*001a*/ 	.short	(.L_21 - .L_20)
.L_20:
        /*001c*/ 	.word	0x00000000
        /*0020*/ 	.short	0x0003
        /*0022*/ 	.short	0x0018
        /*0024*/ 	.byte	0x00, 0xf0, 0x11, 0x00


	//----- nvinfo : EIATTR_KPARAM_INFO
	.align		4
.L_21:
        /*0028*/ 	.byte	0x04, 0x17
        /*002a*/ 	.short	(.L_23 - .L_22)
.L_22:
        /*002c*/ 	.word	0x00000000
        /*0030*/ 	.short	0x0002
        /*0032*/ 	.short	0x0010
        /*0034*/ 	.byte	0x00, 0xf5, 0x21, 0x00


	//----- nvinfo : EIATTR_KPARAM_INFO
	.align		4
.L_23:
        /*0038*/ 	.byte	0x04, 0x17
        /*003a*/ 	.short	(.L_25 - .L_24)
.L_24:
        /*003c*/ 	.word	0x00000000
        /*0040*/ 	.short	0x0001
        /*0042*/ 	.short	0x0008
        /*0044*/ 	.byte	0x00, 0xf0, 0x11, 0x00


	//----- nvinfo : EIATTR_KPARAM_INFO
	.align		4
.L_25:
        /*0048*/ 	.byte	0x04, 0x17
        /*004a*/ 	.short	(.L_27 - .L_26)
.L_26:
        /*004c*/ 	.word	0x00000000
        /*0050*/ 	.short	0x0000
        /*0052*/ 	.short	0x0000
        /*0054*/ 	.byte	0x00, 0xf5, 0x21, 0x00


	//----- nvinfo : EIATTR_SPARSE_MMA_MASK
	.align		4
.L_27:
        /*0058*/ 	.byte	0x03, 0x50
        /*005a*/ 	.short	0x0000


	//----- nvinfo : EIATTR_MAXREG_COUNT
	.align		4
        /*005c*/ 	.byte	0x03, 0x1b
        /*005e*/ 	.short	0x00ff


	//----- nvinfo : EIATTR_NUM_BARRIERS
	.align		4
        /*0060*/ 	.byte	0x02, 0x4c
        /*0062*/ 	.byte	0x01
	.zero		1


	//----- nvinfo : EIATTR_MERCURY_ISA_VERSION
	.align		4
        /*0064*/ 	.byte	0x03, 0x5f
        /*0066*/ 	.short	0x0101


	//----- nvinfo : EIATTR_VRC_CTA_INIT_COUNT
	.align		4
        /*0068*/ 	.byte	0x02, 0x4a
	.zero		1
	.zero		1


	//----- nvinfo : EIATTR_EXIT_INSTR_OFFSETS
	.align		4
        /*006c*/ 	.byte	0x04, 0x1c
        /*006e*/ 	.short	(.L_29 - .L_28)


	//   ....[0]....
.L_28:
        /*0070*/ 	.word	0x00000080


	//   ....[1]....
        /*0074*/ 	.word	0x00001b30


	//----- nvinfo : EIATTR_CRS_STACK_SIZE
	.align		4
.L_29:
        /*0078*/ 	.byte	0x04, 0x1e
        /*007a*/ 	.short	(.L_31 - .L_30)
.L_30:
        /*007c*/ 	.word	0x00000000


	//----- nvinfo : EIATTR_CBANK_PARAM_SIZE
	.align		4
.L_31:
        /*0080*/ 	.byte	0x03, 0x19
        /*0082*/ 	.short	0x0020


	//----- nvinfo : EIATTR_PARAM_CBANK
	.align		4
        /*0084*/ 	.byte	0x04, 0x0a
        /*0086*/ 	.short	(.L_33 - .L_32)
	.align		4
.L_32:
        /*0088*/ 	.word	index@(.nv.constant0._Z25DeviceCalculateSMA_SharedPfiS_ii)
        /*008c*/ 	.short	0x0380
        /*008e*/ 	.short	0x0020


	//----- nvinfo : EIATTR_SW_WAR
	.align		4
.L_33:
        /*0090*/ 	.byte	0x04, 0x36
        /*0092*/ 	.short	(.L_35 - .L_34)
.L_34:
        /*0094*/ 	.word	0x00000008
.L_35:


//--------------------- .nv.info._Z25DeviceCalculateSMA_GlobalPfiS_ii --------------------------
	.section	.nv.info._Z25DeviceCalculateSMA_GlobalPfiS_ii,"",@"SHT_CUDA_INFO"
	.sectionflags	@""
	.align	4


	//----- nvinfo : EIATTR_CUDA_API_VERSION
	.align		4
        /*0000*/ 	.byte	0x04, 0x37
        /*0002*/ 	.short	(.L_37 - .L_36)
.L_36:
        /*0004*/ 	.word	0x00000082


	//----- nvinfo : EIATTR_KPARAM_INFO
	.align		4
.L_37:
        /*0008*/ 	.byte	0x04, 0x17
        /*000a*/ 	.short	(.L_39 - .L_38)
.L_38:
        /*000c*/ 	.word	0x00000000
        /*0010*/ 	.short	0x0004
        /*0012*/ 	.short	0x001c
        /*0014*/ 	.byte	0x00, 0xf0, 0x11, 0x00


	//----- nvinfo : EIATTR_KPARAM_INFO
	.align		4
.L_39:
        /*0018*/ 	.byte	0x04, 0x17
        /*001a*/ 	.short	(.L_41 - .L_40)
.L_40:
        /*001c*/ 	.word	0x00000000
        /*0020*/ 	.short	0x0003
        /*0022*/ 	.short	0x0018
        /*0024*/ 	.byte	0x00, 0xf0, 0x11, 0x00


	//----- nvinfo : EIATTR_KPARAM_INFO
	.align		4
.L_41:
        /*0028*/ 	.byte	0x04, 0x17
        /*002a*/ 	.short	(.L_43 - .L_42)
.L_42:
        /*002c*/ 	.word	0x00000000
        /*0030*/ 	.short	0x0002
        /*0032*/ 	.short	0x0010
        /*0034*/ 	.byte	0x00, 0xf5, 0x21, 0x00


	//----- nvinfo : EIATTR_KPARAM_INFO
	.align		4
.L_43:
        /*0038*/ 	.byte	0x04, 0x17
        /*003a*/ 	.short	(.L_45 - .L_44)
.L_44:
        /*003c*/ 	.word	0x00000000
        /*0040*/ 	.short	0x0001
        /*0042*/ 	.short	0x0008
        /*0044*/ 	.byte	0x00, 0xf0, 0x11, 0x00


	//----- nvinfo : EIATTR_KPARAM_INFO
	.align		4
.L_45:
        /*0048*/ 	.byte	0x04, 0x17
        /*004a*/ 	.short	(.L_47 - .L_46)
.L_46:
        /*004c*/ 	.word	0x00000000
        /*0050*/ 	.short	0x0000
        /*0052*/ 	.short	0x0000
        /*0054*/ 	.byte	0x00, 0xf5, 0x21, 0x00


	//----- nvinfo : EIATTR_SPARSE_MMA_MASK
	.align		4
.L_47:
        /*0058*/ 	.byte	0x03, 0x50
        /*005a*/ 	.short	0x0000


	//----- nvinfo : EIATTR_MAXREG_COUNT
	.align		4
        /*005c*/ 	.byte	0x03, 0x1b
        /*005e*/ 	.short	0x00ff


	//----- nvinfo : EIATTR_MERCURY_ISA_VERSION
	.align		4
        /*0060*/ 	.byte	0x03, 0x5f
        /*0062*/ 	.short	0x0101


	//----- nvinfo : EIATTR_VRC_CTA_INIT_COUNT
	.align		4
        /*0064*/ 	.byte	0x02, 0x4a
	.zero		1
	.zero		1


	//----- nvinfo : EIATTR_EXIT_INSTR_OFFSETS
	.align		4
        /*0068*/ 	.byte	0x04, 0x1c
        /*006a*/ 	.short	(.L_49 - .L_48)


	//   ....[0]....
.L_48:
        /*006c*/ 	.word	0x00000080


	//   ....[1]....
        /*0070*/ 	.word	0x00000890


	//----- nvinfo : EIATTR_CRS_STACK_SIZE
	.align		4
.L_49:
        /*0074*/ 	.byte	0x04, 0x1e
        /*0076*/ 	.short	(.L_51 - .L_50)
.L_50:
        /*0078*/ 	.word	0x00000000


	//----- nvinfo : EIATTR_CBANK_PARAM_SIZE
	.align		4
.L_51:
        /*007c*/ 	.byte	0x03, 0x19
        /*007e*/ 	.short	0x0020


	//----- nvinfo : EIATTR_PARAM_CBANK
	.align		4
        /*0080*/ 	.byte	0x04, 0x0a
        /*0082*/ 	.short	(.L_53 - .L_52)
	.align		4
.L_52:
        /*0084*/ 	.word	index@(.nv.constant0._Z25DeviceCalculateSMA_GlobalPfiS_ii)
        /*0088*/ 	.short	0x0380
        /*008a*/ 	.short	0x0020


	//----- nvinfo : EIATTR_SW_WAR
	.align		4
.L_53:
        /*008c*/ 	.byte	0x04, 0x36
        /*008e*/ 	.short	(.L_55 - .L_54)
.L_54:
        /*0090*/ 	.word	0x00000008
.L_55:


//--------------------- .nv.callgraph             --------------------------
	.section	.nv.callgraph,"",@"SHT_CUDA_CALLGRAPH"
	.align	4
	.sectionentsize	8
	.align		4
        /*0000*/ 	.word	0x00000000
	.align		4
        /*0004*/ 	.word	0xffffffff
	.align		4
        /*0008*/ 	.word	0x00000000
	.align		4
        /*000c*/ 	.word	0xfffffffe
	.align		4
        /*0010*/ 	.word	0x00000000
	.align		4
        /*0014*/ 	.word	0xfffffffd
	.align		4
        /*0018*/ 	.word	0x00000000
	.align		4
        /*001c*/ 	.word	0xfffffffc


//--------------------- .text._Z25DeviceCalculateSMA_SharedPfiS_ii --------------------------
	.section	.text._Z25DeviceCalculateSMA_SharedPfiS_ii,"ax",@progbits
	.align	128
        .global         _Z25DeviceCalculateSMA_SharedPfiS_ii
        .type           _Z25DeviceCalculateSMA_SharedPfiS_ii,@function
        .size           _Z25DeviceCalculateSMA_SharedPfiS_ii,(.L_x_47 - _Z25DeviceCalculateSMA_SharedPfiS_ii)
        .other          _Z25DeviceCalculateSMA_SharedPfiS_ii,@"STO_CUDA_ENTRY STV_DEFAULT"
_Z25DeviceCalculateSMA_SharedPfiS_ii:
.text._Z25DeviceCalculateSMA_SharedPfiS_ii:
[----:B------:R-:W-:Y:S01]  /*0000*/  LDC R1, c[0x0][0x37c] ;  /* 0x0000df00ff017b82 */ /* 0x000fe20000000800 */
[----:B------:R-:W0:Y:S01]  /*0010*/  S2R R18, SR_TID.X ;  /* 0x0000000000127919 */ /* 0x000e220000002100 */
[----:B------:R-:W0:Y:S06]  /*0020*/  LDCU UR9, c[0x0][0x360] ;  /* 0x00006c00ff0977ac */ /* 0x000e2c0008000800 */
[----:B------:R-:W1:Y:S01]  /*0030*/  S2UR UR10, SR_CTAID.X ;  /* 0x00000000000a79c3 */ /* 0x000e620000002500 */
[----:B------:R-:W0:Y:S01]  /*0040*/  S2R R11, SR_CTAID.X ;  /* 0x00000000000b7919 */ /* 0x000e220000002500 */
[----:B------:R-:W2:Y:S01]  /*0050*/  LDCU UR4, c[0x0][0x398] ;  /* 0x00007300ff0477ac */ /* 0x000ea20008000800 */
[----:B0-----:R-:W-:-:S05]  /*0060*/  IMAD R11, R11, UR9, R18 ;  /* 0x000000090b0b7c24 */ /* 0x001fca000f8e0212 */
[----:B--2---:R-:W-:-:S13]  /*0070*/  ISETP.GE.AND P0, PT, R11, UR4, PT ;  /* 0x000000040b007c0c */ /* 0x004fda000bf06270 */
[----:B-1----:R-:W-:Y:S05]  /*0080*/  @P0 EXIT ;  /* 0x000000000000094d */ /* 0x002fea0003800000 */
[----:B------:R-:W0:Y:S01]  /*0090*/  LDC R3, c[0x0][0x39c] ;  /* 0x0000e700ff037b82 */ /* 0x000e220000000800 */
[----:B------:R-:W1:Y:S01]  /*00a0*/  LDCU.64 UR12, c[0x0][0x358] ;  /* 0x00006b00ff0c77ac */ /* 0x000e620008000a00 */
[----:B0-----:R-:W-:-:S05]  /*00b0*/  VIADD R10, R3, UR9 ;  /* 0x00000009030a7c36 */ /* 0x001fca0008000000 */
[----:B------:R-:W-:-:S13]  /*00c0*/  ISETP.GE.U32.AND P0, PT, R10, R3, PT ;  /* 0x000000030a00720c */ /* 0x000fda0003f06070 */
[----:B-1----:R-:W-:Y:S05]  /*00d0*/  @!P0 BRA `(.L_x_0) ;  /* 0x0000001000888947 */ /* 0x002fea0003800000 */
[----:B------:R-:W0:Y:S01]  /*00e0*/  I2F.U32.RP R0, UR9 ;  /* 0x0000000900007d06 */ /* 0x000e220008209000 */
[----:B------:R-:W-:Y:S01]  /*00f0*/  ISETP.NE.U32.AND P2, PT, RZ, UR9, PT ;  /* 0x00000009ff007c0c */ /* 0x000fe2000bf45070 */
[----:B------:R-:W-:-:S06]  /*0100*/  HFMA2 R9, -RZ, RZ, 0, 0 ;  /* 0x00000000ff097431 */ /* 0x000fcc00000001ff */
[----:B0-----:R-:W0:Y:S02]  /*0110*/  MUFU.RCP R0, R0 ;  /* 0x0000000000007308 */ /* 0x001e240000001000 */
[----:B0-----:R-:W-:-:S06]  /*0120*/  VIADD R2, R0, 0xffffffe ;  /* 0x0ffffffe00027836 */ /* 0x001fcc0000000000 */
[----:B------:R0:W1:Y:S02]  /*0130*/  F2I.FTZ.U32.TRUNC.NTZ R3, R2 ;  /* 0x0000000200037305 */ /* 0x000064000021f000 */
[----:B0-----:R-:W-:Y:S01]  /*0140*/  IMAD.MOV.U32 R2, RZ, RZ, RZ ;  /* 0x000000ffff027224 */ /* 0x001fe200078e00ff */
[----:B-1----:R-:W-:-:S05]  /*0150*/  IADD3 R5, PT, PT, RZ, -R3, RZ ;  /* 0x80000003ff057210 */ /* 0x002fca0007ffe0ff */
[----:B------:R-:W-:-:S04]  /*0160*/  IMAD R5, R5, UR9, RZ ;  /* 0x0000000905057c24 */ /* 0x000fc8000f8e02ff */
[----:B------:R-:W-:-:S06]  /*0170*/  IMAD.HI.U32 R3, R3, R5, R2 ;  /* 0x0000000503037227 */ /* 0x000fcc00078e0002 */
[----:B------:R-:W-:-:S04]  /*0180*/  IMAD.HI.U32 R3, R3, R10, RZ ;  /* 0x0000000a03037227 */ /* 0x000fc800078e00ff */
[----:B------:R-:W-:-:S04]  /*0190*/  IMAD.MOV R5, RZ, RZ, -R3 ;  /* 0x000000ffff057224 */ /* 0x000fc800078e0a03 */
[----:B------:R-:W-:-:S05]  /*01a0*/  IMAD R4, R5, UR9, R10 ;  /* 0x0000000905047c24 */ /* 0x000fca000f8e020a */
[----:B------:R-:W-:-:S13]  /*01b0*/  ISETP.GE.U32.AND P0, PT, R4, UR9, PT ;  /* 0x0000000904007c0c */ /* 0x000fda000bf06070 */
[----:B------:R-:W-:Y:S01]  /*01c0*/  @P0 IADD3 R4, PT, PT, R4, -UR9, RZ ;  /* 0x8000000904040c10 */ /* 0x000fe2000fffe0ff */
[----:B------:R-:W-:-:S03]  /*01d0*/  @P0 VIADD R3, R3, 0x1 ;  /* 0x0000000103030836 */ /* 0x000fc60000000000 */
[----:B------:R-:W-:-:S13]  /*01e0*/  ISETP.GE.U32.AND P1, PT, R4, UR9, PT ;  /* 0x0000000904007c0c */ /* 0x000fda000bf26070 */
[----:B------:R-:W-:Y:S01]  /*01f0*/  @P1 VIADD R3, R3, 0x1 ;  /* 0x0000000103031836 */ /* 0x000fe20000000000 */
[----:B------:R-:W-:-:S04]  /*0200*/  @!P2 LOP3.LUT R3, RZ, UR9, RZ, 0x33, !PT ;  /* 0x00000009ff03ac12 */ /* 0x000fc8000f8e33ff */
[C---:B------:R-:W-:Y:S02]  /*0210*/  ISETP.GE.U32.AND P0, PT, R3.reuse, 0x4, PT ;  /* 0x000000040300780c */ /* 0x040fe40003f06070 */
[----:B------:R-:W-:-:S04]  /*0220*/  VIMNMX.U32 R3, PT, PT, R3, 0x1, !PT ;  /* 0x0000000103037848 */ /* 0x000fc80007fe0000 */
[----:B------:R-:W-:-:S07]  /*0230*/  LOP3.LUT R8, R3, 0x3, RZ, 0xc0, !PT ;  /* 0x0000000303087812 */ /* 0x000fce00078ec0ff */
[----:B------:R-:W-:Y:S05]  /*0240*/  @!P0 BRA `(.L_x_1) ;  /* 0x0000000c00d48947 */ /* 0x000fea0003800000 */
[----:B------:R-:W0:Y:S01]  /*0250*/  S2UR UR5, SR_CgaCtaId ;  /* 0x00000000000579c3 */ /* 0x000e220000008800 */
[----:B------:R-:W-:Y:S01]  /*0260*/  LOP3.LUT R9, R3, 0xfffffffc, RZ, 0xc0, !PT ;  /* 0xfffffffc03097812 */ /* 0x000fe200078ec0ff */
[----:B------:R-:W-:Y:S01]  /*0270*/  UIMAD UR6, UR9, UR10, UR9 ;  /* 0x0000000a090672a4 */ /* 0x000fe2000f8e0209 */
[C---:B------:R-:W-:Y:S01]  /*0280*/  IMAD.SHL.U32 R6, R18.reuse, 0x4, RZ ;  /* 0x0000000412067824 */ /* 0x040fe200078e00ff */
[----:B------:R-:W-:Y:S01]  /*0290*/  UIADD3 UR7, UPT, UPT, UR10, 0x2, URZ ;  /* 0x000000020a077890 */ /* 0x000fe2000fffe0ff */
[C---:B------:R-:W-:Y:S01]  /*02a0*/  VIADD R23, R18.reuse, UR9 ;  /* 0x0000000912177c36 */ /* 0x040fe20008000000 */
[----:B------:R-:W-:Y:S01]  /*02b0*/  UIADD3 UR8, UPT, UPT, UR10, 0x3, URZ ;  /* 0x000000030a087890 */ /* 0x000fe2000fffe0ff */
[----:B------:R-:W-:Y:S01]  /*02c0*/  IMAD.MOV R5, RZ, RZ, -R9 ;  /* 0x000000ffff057224 */ /* 0x000fe200078e0a09 */
[----:B------:R-:W1:Y:S01]  /*02d0*/  LDC R7, c[0x0][0x360] ;  /* 0x0000d800ff077b82 */ /* 0x000e620000000800 */
[----:B------:R-:W-:Y:S01]  /*02e0*/  UMOV UR4, 0x400 ;  /* 0x0000040000047882 */ /* 0x000fe20000000000 */
[----:B------:R-:W-:Y:S01]  /*02f0*/  IADD3 R4, PT, PT, R18, UR6, RZ ;  /* 0x0000000612047c10 */ /* 0x000fe2000fffe0ff */
[----:B------:R-:W-:Y:S01]  /*0300*/  IMAD.MOV.U32 R24, RZ, RZ, R11 ;  /* 0x000000ffff187224 */ /* 0x000fe200078e000b */
[----:B------:R-:W-:-:S02]  /*0310*/  ISETP.GE.AND P0, PT, R5, RZ, PT ;  /* 0x000000ff0500720c */ /* 0x000fc40003f06270 */
[----:B------:R-:W-:Y:S01]  /*0320*/  MOV R22, R18 ;  /* 0x0000001200167202 */ /* 0x000fe20000000f00 */
[----:B0-----:R-:W-:Y:S01]  /*0330*/  ULEA UR4, UR5, UR4, 0x18 ;  /* 0x0000000405047291 */ /* 0x001fe2000f8ec0ff */
[C-C-:B-1----:R-:W-:Y:S01]  /*0340*/  IMAD R3, R7.reuse, UR7, R18.reuse ;  /* 0x0000000707037c24 */ /* 0x142fe2000f8e0212 */
[C---:B------:R-:W-:Y:S01]  /*0350*/  LEA R19, R7.reuse, R6, 0x3 ;  /* 0x0000000607137211 */ /* 0x040fe200078e18ff */
[C---:B------:R-:W-:Y:S02]  /*0360*/  IMAD R2, R7.reuse, UR8, R18 ;  /* 0x0000000807027c24 */ /* 0x040fe4000f8e0212 */
[C---:B------:R-:W-:Y:S02]  /*0370*/  IMAD R0, R7.reuse, 0x4, R6 ;  /* 0x0000000407007824 */ /* 0x040fe400078e0206 */
[C-C-:B------:R-:W-:Y:S02]  /*0380*/  IMAD R25, R7.reuse, 0x2, R18.reuse ;  /* 0x0000000207197824 */ /* 0x140fe400078e0212 */
[----:B------:R-:W-:-:S02]  /*0390*/  IMAD R20, R7, 0x3, R18 ;  /* 0x0000000307147824 */ /* 0x000fc400078e0212 */
[----:B------:R-:W-:Y:S01]  /*03a0*/  IMAD R21, R7, 0xc, R6 ;  /* 0x0000000c07157824 */ /* 0x000fe200078e0206 */
[----:B------:R-:W-:Y:S06]  /*03b0*/  @P0 BRA `(.L_x_2) ;  /* 0x0000000800f80947 */ /* 0x000fec0003800000 */
[----:B------:R-:W-:Y:S01]  /*03c0*/  IMAD.MOV R12, RZ, RZ, -R5 ;  /* 0x000000ffff0c7224 */ /* 0x000fe200078e0a05 */
[----:B------:R-:W-:-:S04]  /*03d0*/  PLOP3.LUT P0, PT, PT, PT, PT, 0x80, 0x8 ;  /* 0x000000000008781c */ /* 0x000fc80003f0f070 */
[----:B------:R-:W-:-:S13]  /*03e0*/  ISETP.GT.AND P1, PT, R12, 0xc, PT ;  /* 0x0000000c0c00780c */ /* 0x000fda0003f24270 */
[----:B------:R-:W-:Y:S05]  /*03f0*/  @!P1 BRA `(.L_x_3) ;  /* 0x0000000400e09947 */ /* 0x000fea0003800000 */
[----:B------:R-:W-:-:S13]  /*0400*/  PLOP3.LUT P0, PT, PT, PT, PT, 0x8, 0x80 ;  /* 0x000000000080781c */ /* 0x000fda0003f0e170 */
.L_x_4:
[-C--:B------:R-:W-:Y:S02]  /*0410*/  ISETP.GE.AND P1, PT, R22, R10.reuse, PT ;  /* 0x0000000a1600720c */ /* 0x080fe40003f26270 */
[-C--:B------:R-:W-:Y:S02]  /*0420*/  ISETP.GE.AND P4, PT, R23, R10.reuse, PT ;  /* 0x0000000a1700720c */ /* 0x080fe40003f86270 */
[-C--:B------:R-:W-:Y:S02]  /*0430*/  ISETP.GE.AND P5, PT, R25, R10.reuse, PT ;  /* 0x0000000a1900720c */ /* 0x080fe40003fa6270 */
[----:B------:R-:W-:-:S07]  /*0440*/  ISETP.GE.AND P6, PT, R20, R10, PT ;  /* 0x0000000a1400720c */ /* 0x000fce0003fc6270 */
[----:B0-----:R-:W0:Y:S08]  /*0450*/  @!P1 LDC.64 R12, c[0x0][0x380] ;  /* 0x0000e000ff0c9b82 */ /* 0x001e300000000a00 */
[----:B------:R-:W1:Y:S08]  /*0460*/  @!P4 LDC.64 R16, c[0x0][0x380] ;  /* 0x0000e000ff10cb82 */ /* 0x000e700000000a00 */
[----:B------:R-:W2:Y:S01]  /*0470*/  @!P5 LDC.64 R14, c[0x0][0x380] ;  /* 0x0000e000ff0edb82 */ /* 0x000ea20000000a00 */
[----:B0-----:R-:W-:-:S07]  /*0480*/  @!P1 IMAD.WIDE.U32 R26, R24, 0x4, R12 ;  /* 0x00000004181a9825 */ /* 0x001fce00078e000c */
[----:B------:R-:W0:Y:S01]  /*0490*/  @!P6 LDC.64 R12, c[0x0][0x380] ;  /* 0x0000e000ff0ceb82 */ /* 0x000e220000000a00 */
[----:B------:R-:W3:Y:S01]  /*04a0*/  @!P1 LDG.E R27, desc[UR12][R26.64] ;  /* 0x0000000c1a1b9981 */ /* 0x000ee2000c1e1900 */
[----:B-1----:R-:W-:-:S05]  /*04b0*/  @!P4 IMAD.WIDE.U32 R16, R4, 0x4, R16 ;  /* 0x000000040410c825 */ /* 0x002fca00078e0010 */
[----:B------:R-:W4:Y:S01]  /*04c0*/  @!P4 LDG.E R29, desc[UR12][R16.64] ;  /* 0x0000000c101dc981 */ /* 0x000f22000c1e1900 */
[----:B--2---:R-:W-:-:S05]  /*04d0*/  @!P5 IMAD.WIDE.U32 R14, R3, 0x4, R14 ;  /* 0x00000004030ed825 */ /* 0x004fca00078e000e */
[----:B------:R1:W2:Y:S01]  /*04e0*/  @!P5 LDG.E R28, desc[UR12][R14.64] ;  /* 0x0000000c0e1cd981 */ /* 0x0002a2000c1e1900 */
[----:B0-----:R-:W-:-:S05]  /*04f0*/  @!P6 IMAD.WIDE.U32 R12, R2, 0x4, R12 ;  /* 0x00000004020ce825 */ /* 0x001fca00078e000c */
[----:B------:R0:W5:Y:S01]  /*0500*/  @!P6 LDG.E R26, desc[UR12][R12.64] ;  /* 0x0000000c0c1ae981 */ /* 0x000162000c1e1900 */
[C---:B------:R-:W-:Y:S01]  /*0510*/  IMAD R25, R7.reuse, 0x4, R25 ;  /* 0x0000000407197824 */ /* 0x040fe200078e0219 */
[C---:B------:R-:W-:Y:S01]  /*0520*/  LEA R23, R7.reuse, R23, 0x2 ;  /* 0x0000001707177211 */ /* 0x040fe200078e10ff */
[----:B------:R-:W-:-:S03]  /*0530*/  IMAD R22, R7, 0x4, R22 ;  /* 0x0000000407167824 */ /* 0x000fc600078e0216 */
[-C--:B------:R-:W-:Y:S02]  /*0540*/  ISETP.GE.AND P2, PT, R23, R10.reuse, PT ;  /* 0x0000000a1700720c */ /* 0x080fe40003f46270 */
[----:B------:R-:W-:Y:S01]  /*0550*/  ISETP.GE.AND P3, PT, R25, R10, PT ;  /* 0x0000000a1900720c */ /* 0x000fe20003f66270 */
[----:B------:R-:W-:-:S10]  /*0560*/  IMAD R20, R7, 0x4, R20 ;  /* 0x0000000407147824 */ /* 0x000fd400078e0214 */
[----:B-1----:R-:W1:Y:S08]  /*0570*/  @!P2 LDC.64 R14, c[0x0][0x380] ;  /* 0x0000e000ff0eab82 */ /* 0x002e700000000a00 */
[----:B0-----:R-:W0:Y:S01]  /*0580*/  @!P3 LDC.64 R12, c[0x0][0x380] ;  /* 0x0000e000ff0cbb82 */ /* 0x001e220000000a00 */
[C---:B------:R-:W-:Y:S01]  /*0590*/  LEA R3, R7.reuse, R3, 0x2 ;  /* 0x0000000307037211 */ /* 0x040fe200078e10ff */
[----:B------:R-:W-:-:S02]  /*05a0*/  IMAD R4, R7, 0x4, R4 ;  /* 0x0000000407047824 */ /* 0x000fc400078e0204 */
[C---:B------:R-:W-:Y:S02]  /*05b0*/  IMAD R24, R7.reuse, 0x4, R24 ;  /* 0x0000000407187824 */ /* 0x040fe400078e0218 */
[C---:B------:R-:W-:Y:S02]  /*05c0*/  IMAD R2, R7.reuse, 0x4, R2 ;  /* 0x0000000407027824 */ /* 0x040fe400078e0202 */
[C---:B------:R-:W-:Y:S01]  /*05d0*/  IMAD R23, R7.reuse, 0x4, R23 ;  /* 0x0000000407177824 */ /* 0x040fe200078e0217 */
[----:B---3--:R-:W-:Y:S01]  /*05e0*/  @!P1 STS [R6+UR4], R27 ;  /* 0x0000001b06009988 */ /* 0x008fe20008000804 */
[----:B------:R-:W-:Y:S02]  /*05f0*/  ISETP.GE.AND P1, PT, R22, R10, PT ;  /* 0x0000000a1600720c */ /* 0x000fe40003f26270 */
[----:B------:R-:W-:Y:S01]  /*0600*/  LEA R22, R7, R22, 0x2 ;  /* 0x0000001607167211 */ /* 0x000fe200078e10ff */
[----:B----4-:R-:W-:Y:S03]  /*0610*/  @!P4 STS [R0+UR4], R29 ;  /* 0x0000001d0000c988 */ /* 0x010fe60008000804 */
[----:B------:R-:W-:-:S07]  /*0620*/  ISETP.GE.AND P4, PT, R22, R10, PT ;  /* 0x0000000a1600720c */ /* 0x000fce0003f86270 */
[----:B------:R-:W3:Y:S01]  /*0630*/  @!P1 LDC.64 R16, c[0x0][0x380] ;  /* 0x0000e000ff109b82 */ /* 0x000ee20000000a00 */
[----:B--2---:R0:W-:Y:S01]  /*0640*/  @!P5 STS [R19+UR4], R28 ;  /* 0x0000001c1300d988 */ /* 0x0041e20008000804 */
[----:B------:R-:W-:-:S03]  /*0650*/  ISETP.GE.AND P5, PT, R20, R10, PT ;  /* 0x0000000a1400720c */ /* 0x000fc60003fa6270 */
[----:B-----5:R1:W-:Y:S01]  /*0660*/  @!P6 STS [R21+UR4], R26 ;  /* 0x0000001a1500e988 */ /* 0x0203e20008000804 */
[----:B0-----:R-:W-:-:S09]  /*0670*/  @!P3 IMAD.WIDE.U32 R28, R3, 0x4, R12 ;  /* 0x00000004031cb825 */ /* 0x001fd200078e000c */
[----:B------:R-:W0:Y:S01]  /*0680*/  @!P5 LDC.64 R12, c[0x0][0x380] ;  /* 0x0000e000ff0cdb82 */ /* 0x000e220000000a00 */
[----:B-1----:R-:W-:-:S07]  /*0690*/  @!P2 IMAD.WIDE.U32 R26, R4, 0x4, R14 ;  /* 0x00000004041aa825 */ /* 0x002fce00078e000e */
[----:B------:R-:W1:Y:S01]  /*06a0*/  @!P4 LDC.64 R14, c[0x0][0x380] ;  /* 0x0000e000ff0ecb82 */ /* 0x000e620000000a00 */
[----:B---3--:R-:W-:Y:S01]  /*06b0*/  @!P1 IMAD.WIDE.U32 R16, R24, 0x4, R16 ;  /* 0x0000000418109825 */ /* 0x008fe200078e0010 */
[----:B------:R-:W2:Y:S05]  /*06c0*/  @!P2 LDG.E R27, desc[UR12][R26.64] ;  /* 0x0000000c1a1ba981 */ /* 0x000eaa000c1e1900 */
[----:B------:R-:W3:Y:S01]  /*06d0*/  @!P1 LDG.E R17, desc[UR12][R16.64] ;  /* 0x0000000c10119981 */ /* 0x000ee2000c1e1900 */
[----:B------:R-:W-:-:S03]  /*06e0*/  LEA R24, R7, R24, 0x2 ;  /* 0x0000001807187211 */ /* 0x000fc600078e10ff */
[----:B------:R4:W5:Y:S01]  /*06f0*/  @!P3 LDG.E R16, desc[UR12][R28.64] ;  /* 0x0000000c1c10b981 */ /* 0x000962000c1e1900 */
[----:B0-----:R-:W-:-:S04]  /*0700*/  @!P5 IMAD.WIDE.U32 R12, R2, 0x4, R12 ;  /* 0x00000004020cd825 */ /* 0x001fc800078e000c */
[----:B-1----:R-:W-:Y:S01]  /*0710*/  @!P4 IMAD.WIDE.U32 R14, R24, 0x4, R14 ;  /* 0x00000004180ec825 */ /* 0x002fe200078e000e */
[----:B------:R-:W5:Y:S01]  /*0720*/  @!P5 LDG.E R26, desc[UR12][R12.64] ;  /* 0x0000000c0c1ad981 */ /* 0x000f62000c1e1900 */
[----:B------:R-:W-:-:S04]  /*0730*/  ISETP.GE.AND P6, PT, R23, R10, PT ;  /* 0x0000000a1700720c */ /* 0x000fc80003fc6270 */
[----:B------:R-:W5:Y:S09]  /*0740*/  @!P4 LDG.E R15, desc[UR12][R14.64] ;  /* 0x0000000c0e0fc981 */ /* 0x000f72000c1e1900 */
[----:B----4-:R-:W0:Y:S01]  /*0750*/  @!P6 LDC.64 R28, c[0x0][0x380] ;  /* 0x0000e000ff1ceb82 */ /* 0x010e220000000a00 */
[----:B------:R-:W-:-:S04]  /*0760*/  IMAD R4, R7, 0x4, R4 ;  /* 0x0000000407047824 */ /* 0x000fc800078e0204 */
[----:B0-----:R-:W-:-:S06]  /*0770*/  @!P6 IMAD.WIDE.U32 R28, R4, 0x4, R28 ;  /* 0x00000004041ce825 */ /* 0x001fcc00078e001c */
[----:B------:R0:W4:Y:S01]  /*0780*/  @!P6 LDG.E R29, desc[UR12][R28.64] ;  /* 0x0000000c1c1de981 */ /* 0x000122000c1e1900 */
[----:B------:R-:W-:Y:S01]  /*0790*/  ULEA UR4, UR9, UR4, 0x4 ;  /* 0x0000000409047291 */ /* 0x000fe2000f8e20ff */
[C---:B------:R-:W-:Y:S02]  /*07a0*/  IMAD R22, R7.reuse, 0x4, R22 ;  /* 0x0000000407167824 */ /* 0x040fe400078e0216 */
[C---:B------:R-:W-:Y:S01]  /*07b0*/  IMAD R25, R7.reuse, 0x4, R25 ;  /* 0x0000000407197824 */ /* 0x040fe200078e0219 */
[C---:B------:R-:W-:Y:S01]  /*07c0*/  LEA R20, R7.reuse, R20, 0x2 ;  /* 0x0000001407147211 */ /* 0x040fe200078e10ff */
[----:B------:R-:W-:Y:S01]  /*07d0*/  ULEA UR5, UR9, UR4, 0x4 ;  /* 0x0000000409057291 */ /* 0x000fe2000f8e20ff */
[C---:B------:R-:W-:Y:S01]  /*07e0*/  IMAD R23, R7.reuse, 0x4, R23 ;  /* 0x0000000407177824 */ /* 0x040fe200078e0217 */
[C---:B------:R-:W-:Y:S01]  /*07f0*/  LEA R24, R7.reuse, R24, 0x2 ;  /* 0x0000001807187211 */ /* 0x040fe200078e10ff */
[C---:B0-----:R-:W-:Y:S01]  /*0800*/  IMAD R28, R7.reuse, 0x4, R2 ;  /* 0x00000004071c7824 */ /* 0x041fe200078e0202 */
[----:B------:R-:W-:Y:S01]  /*0810*/  LEA R4, R7, R4, 0x2 ;  /* 0x0000000407047211 */ /* 0x000fe200078e10ff */
[----:B---3--:R-:W-:Y:S04]  /*0820*/  @!P1 STS [R6+UR4], R17 ;  /* 0x0000001106009988 */ /* 0x008fe80008000804 */
[----:B--2---:R-:W-:Y:S01]  /*0830*/  @!P2 STS [R0+UR4], R27 ;  /* 0x0000001b0000a988 */ /* 0x004fe20008000804 */
[----:B------:R-:W-:-:S03]  /*0840*/  ISETP.GE.AND P1, PT, R25, R10, PT ;  /* 0x0000000a1900720c */ /* 0x000fc60003f26270 */
[----:B-----5:R0:W-:Y:S01]  /*0850*/  @!P3 STS [R19+UR4], R16 ;  /* 0x000000101300b988 */ /* 0x0201e20008000804 */
[-C--:B------:R-:W-:Y:S02]  /*0860*/  ISETP.GE.AND P3, PT, R22, R10.reuse, PT ;  /* 0x0000000a1600720c */ /* 0x080fe40003f66270 */
[-C--:B------:R-:W-:Y:S01]  /*0870*/  ISETP.GE.AND P2, PT, R20, R10.reuse, PT ;  /* 0x0000000a1400720c */ /* 0x080fe20003f46270 */
[----:B------:R-:W-:Y:S06]  /*0880*/  @!P5 STS [R21+UR4], R26 ;  /* 0x0000001a1500d988 */ /* 0x000fec0008000804 */
[----:B0-----:R-:W0:Y:S01]  /*0890*/  @!P1 LDC.64 R16, c[0x0][0x380] ;  /* 0x0000e000ff109b82 */ /* 0x001e220000000a00 */
[----:B------:R1:W-:Y:S07]  /*08a0*/  @!P4 STS [R6+UR5], R15 ;  /* 0x0000000f0600c988 */ /* 0x0003ee0008000805 */
[----:B------:R-:W2:Y:S08]  /*08b0*/  @!P3 LDC.64 R12, c[0x0][0x380] ;  /* 0x0000e000ff0cbb82 */ /* 0x000eb00000000a00 */
[----:B-1----:R-:W1:Y:S01]  /*08c0*/  @!P2 LDC.64 R14, c[0x0][0x380] ;  /* 0x0000e000ff0eab82 */ /* 0x002e620000000a00 */
[----:B------:R-:W-:Y:S01]  /*08d0*/  ISETP.GE.AND P4, PT, R23, R10, PT ;  /* 0x0000000a1700720c */ /* 0x000fe20003f86270 */
[C---:B------:R-:W-:Y:S01]  /*08e0*/  IMAD R27, R7.reuse, 0x4, R3 ;  /* 0x00000004071b7824 */ /* 0x040fe200078e0203 */
[----:B------:R-:W-:-:S03]  /*08f0*/  LEA R25, R7, R25, 0x2 ;  /* 0x0000001907197211 */ /* 0x000fc600078e10ff */
[----:B0-----:R-:W-:-:S04]  /*0900*/  @!P1 IMAD.WIDE.U32 R2, R27, 0x4, R16 ;  /* 0x000000041b029825 */ /* 0x001fc800078e0010 */
[----:B--2---:R-:W-:-:S04]  /*0910*/  @!P3 IMAD.WIDE.U32 R12, R24, 0x4, R12 ;  /* 0x00000004180cb825 */ /* 0x004fc800078e000c */
[----:B-1----:R-:W-:Y:S02]  /*0920*/  @!P2 IMAD.WIDE.U32 R16, R28, 0x4, R14 ;  /* 0x000000041c10a825 */ /* 0x002fe400078e000e */
[----:B------:R0:W2:Y:S01]  /*0930*/  @!P3 LDG.E R15, desc[UR12][R12.64] ;  /* 0x0000000c0c0fb981 */ /* 0x0000a2000c1e1900 */
[-C--:B------:R-:W-:Y:S01]  /*0940*/  ISETP.GE.AND P5, PT, R25, R10.reuse, PT ;  /* 0x0000000a1900720c */ /* 0x080fe20003fa6270 */
[----:B------:R-:W-:Y:S02]  /*0950*/  IMAD R20, R7, 0x4, R20 ;  /* 0x0000000407147824 */ /* 0x000fe400078e0214 */
[----:B----4-:R1:W-:Y:S04]  /*0960*/  @!P6 STS [R0+UR5], R29 ;  /* 0x0000001d0000e988 */ /* 0x0103e80008000805 */
[----:B------:R3:W4:Y:S01]  /*0970*/  @!P1 LDG.E R14, desc[UR12][R2.64] ;  /* 0x0000000c020e9981 */ /* 0x000722000c1e1900 */
[----:B0-----:R-:W0:Y:S01]  /*0980*/  @!P4 LDC.64 R12, c[0x0][0x380] ;  /* 0x0000e000ff0ccb82 */ /* 0x001e220000000a00 */
[----:B------:R-:W-:-:S02]  /*0990*/  ISETP.GE.AND P6, PT, R20, R10, PT ;  /* 0x0000000a1400720c */ /* 0x000fc40003fc6270 */
[----:B------:R-:W5:Y:S05]  /*09a0*/  @!P2 LDG.E R16, desc[UR12][R16.64] ;  /* 0x0000000c1010a981 */ /* 0x000f6a000c1e1900 */
[----:B---3--:R-:W3:Y:S01]  /*09b0*/  @!P5 LDC.64 R2, c[0x0][0x380] ;  /* 0x0000e000ff02db82 */ /* 0x008ee20000000a00 */
[----:B------:R-:W-:Y:S02]  /*09c0*/  IMAD R27, R7, 0x4, R27 ;  /* 0x00000004071b7824 */ /* 0x000fe400078e021b */
[----:B0-----:R-:W-:-:S05]  /*09d0*/  @!P4 IMAD.WIDE.U32 R12, R4, 0x4, R12 ;  /* 0x00000004040cc825 */ /* 0x001fca00078e000c */
[----:B------:R0:W2:Y:S02]  /*09e0*/  @!P4 LDG.E R17, desc[UR12][R12.64] ;  /* 0x0000000c0c11c981 */ /* 0x0000a4000c1e1900 */
[----:B0-----:R-:W1:Y:S01]  /*09f0*/  @!P6 LDC.64 R12, c[0x0][0x380] ;  /* 0x0000e000ff0ceb82 */ /* 0x001e620000000a00 */
[----:B---3--:R-:W-:-:S05]  /*0a00*/  @!P5 IMAD.WIDE.U32 R2, R27, 0x4, R2 ;  /* 0x000000041b02d825 */ /* 0x008fca00078e0002 */
[----:B------:R0:W3:Y:S02]  /*0a10*/  @!P5 LDG.E R26, desc[UR12][R2.64] ;  /* 0x0000000c021ad981 */ /* 0x0000e4000c1e1900 */
[----:B0-----:R-:W-:-:S05]  /*0a20*/  LEA R2, R7, R28, 0x2 ;  /* 0x0000001c07027211 */ /* 0x001fca00078e10ff */
[----:B-1----:R-:W-:-:S06]  /*0a30*/  @!P6 IMAD.WIDE.U32 R28, R2, 0x4, R12 ;  /* 0x00000004021ce825 */ /* 0x002fcc00078e000c */
[----:B------:R-:W3:Y:S01]  /*0a40*/  @!P6 LDG.E R28, desc[UR12][R28.64] ;  /* 0x0000000c1c1ce981 */ /* 0x000ee2000c1e1900 */
[----:B------:R-:W-:Y:S01]  /*0a50*/  VIADD R5, R5, 0x10 ;  /* 0x0000001005057836 */ /* 0x000fe20000000000 */
[----:B------:R-:W-:Y:S01]  /*0a60*/  ULEA UR4, UR9, UR5, 0x4 ;  /* 0x0000000509047291 */ /* 0x000fe2000f8e20ff */
[C---:B------:R-:W-:Y:S01]  /*0a70*/  LEA R22, R7.reuse, R22, 0x2 ;  /* 0x0000001607167211 */ /* 0x040fe200078e10ff */
[C---:B------:R-:W-:Y:S01]  /*0a80*/  IMAD R23, R7.reuse, 0x4, R23 ;  /* 0x0000000407177824 */ /* 0x040fe200078e0217 */
[C---:B------:R-:W-:Y:S01]  /*0a90*/  LEA R25, R7.reuse, R25, 0x2 ;  /* 0x0000001907197211 */ /* 0x040fe200078e10ff */
[C---:B------:R-:W-:Y:S01]  /*0aa0*/  IMAD R20, R7.reuse, 0x4, R20 ;  /* 0x0000000407147824 */ /* 0x040fe200078e0214 */
[C---:B------:R-:W-:Y:S01]  /*0ab0*/  LEA R24, R7.reuse, R24, 0x2 ;  /* 0x0000001807187211 */ /* 0x040fe200078e10ff */
[C---:B------:R-:W-:Y:S01]  /*0ac0*/  IMAD R4, R7.reuse, 0x4, R4 ;  /* 0x0000000407047824 */ /* 0x040fe200078e0204 */
[C---:B------:R-:W-:Y:S01]  /*0ad0*/  LEA R3, R7.reuse, R27, 0x2 ;  /* 0x0000001b07037211 */ /* 0x040fe200078e10ff */
[----:B------:R-:W-:Y:S01]  /*0ae0*/  IMAD R2, R7, 0x4, R2 ;  /* 0x0000000407027824 */ /* 0x000fe200078e0202 */
[----:B----4-:R0:W-:Y:S01]  /*0af0*/  @!P1 STS [R19+UR5], R14 ;  /* 0x0000000e13009988 */ /* 0x0101e20008000805 */
[----:B------:R-:W-:-:S03]  /*0b00*/  ISETP.GE.AND P1, PT, R5, -0xc, PT ;  /* 0xfffffff40500780c */ /* 0x000fc60003f26270 */
[----:B-----5:R0:W-:Y:S04]  /*0b10*/  @!P2 STS [R21+UR5], R16 ;  /* 0x000000101500a988 */ /* 0x0201e80008000805 */
[----:B--2---:R0:W-:Y:S04]  /*0b20*/  @!P3 STS [R6+UR4], R15 ;  /* 0x0000000f0600b988 */ /* 0x0041e80008000804 */
[----:B------:R0:W-:Y:S04]  /*0b30*/  @!P4 STS [R0+UR4], R17 ;  /* 0x000000110000c988 */ /* 0x0001e80008000804 */
[----:B---3--:R0:W-:Y:S04]  /*0b40*/  @!P5 STS [R19+UR4], R26 ;  /* 0x0000001a1300d988 */ /* 0x0081e80008000804 */
[----:B------:R0:W-:Y:S01]  /*0b50*/  @!P6 STS [R21+UR4], R28 ;  /* 0x0000001c1500e988 */ /* 0x0001e20008000804 */
[----:B------:R-:W-:Y:S01]  /*0b60*/  ULEA UR4, UR9, UR4, 0x4 ;  /* 0x0000000409047291 */ /* 0x000fe2000f8e20ff */
[----:B------:R-:W-:Y:S11]  /*0b70*/  @!P1 BRA `(.L_x_4) ;  /* 0xfffffff800249947 */ /* 0x000ff6000383ffff */
.L_x_3:
[----:B------:R-:W-:-:S04]  /*0b80*/  IADD3 R12, PT, PT, -R5, RZ, RZ ;  /* 0x000000ff050c7210 */ /* 0x000fc80007ffe1ff */
[----:B------:R-:W-:-:S13]  /*0b90*/  ISETP.GT.AND P1, PT, R12, 0x4, PT ;  /* 0x000000040c00780c */ /* 0x000fda0003f24270 */
[----:B------:R-:W-:Y:S05]  /*0ba0*/  @!P1 BRA `(.L_x_5) ;  /* 0x0000000000f49947 */ /* 0x000fea0003800000 */
[-C--:B------:R-:W-:Y:S02]  /*0bb0*/  ISETP.GE.AND P3, PT, R22, R10.reuse, PT ;  /* 0x0000000a1600720c */ /* 0x080fe40003f66270 */
[----:B------:R-:W-:-:S11]  /*0bc0*/  ISETP.GE.AND P4, PT, R23, R10, PT ;  /* 0x0000000a1700720c */ /* 0x000fd60003f86270 */
[----:B0-----:R-:W0:Y:S08]  /*0bd0*/  @!P3 LDC.64 R14, c[0x0][0x380] ;  /* 0x0000e000ff0ebb82 */ /* 0x001e300000000a00 */
[----:B------:R-:W1:Y:S01]  /*0be0*/  @!P4 LDC.64 R12, c[0x0][0x380] ;  /* 0x0000e000ff0ccb82 */ /* 0x000e620000000a00 */
[----:B0-----:R-:W-:-:S06]  /*0bf0*/  @!P3 IMAD.WIDE.U32 R26, R24, 0x4, R14 ;  /* 0x00000004181ab825 */ /* 0x001fcc00078e000e */
[----:B------:R-:W2:Y:S01]  /*0c00*/  @!P3 LDG.E R27, desc[UR12][R26.64] ;  /* 0x0000000c1a1bb981 */ /* 0x000ea2000c1e1900 */
[----:B-1----:R-:W-:-:S06]  /*0c10*/  @!P4 IMAD.WIDE.U32 R28, R4, 0x4, R12 ;  /* 0x00000004041cc825 */ /* 0x002fcc00078e000c */
[----:B------:R-:W3:Y:S01]  /*0c20*/  @!P4 LDG.E R29, desc[UR12][R28.64] ;  /* 0x0000000c1c1dc981 */ /* 0x000ee2000c1e1900 */
[----:B------:R-:W-:Y:S01]  /*0c30*/  IMAD R22, R7, 0x4, R22 ;  /* 0x0000000407167824 */ /* 0x000fe200078e0216 */
[-C--:B------:R-:W-:Y:S01]  /*0c40*/  ISETP.GE.AND P2, PT, R25, R10.reuse, PT ;  /* 0x0000000a1900720c */ /* 0x080fe20003f46270 */
[C---:B------:R-:W-:Y:S01]  /*0c50*/  IMAD R25, R7.reuse, 0x4, R25 ;  /* 0x0000000407197824 */ /* 0x040fe200078e0219 */
[C---:B------:R-:W-:Y:S02]  /*0c60*/  LEA R23, R7.reuse, R23, 0x2 ;  /* 0x0000001707177211 */ /* 0x040fe400078e10ff */
[-C--:B------:R-:W-:Y:S02]  /*0c70*/  ISETP.GE.AND P0, PT, R22, R10.reuse, PT ;  /* 0x0000000a1600720c */ /* 0x080fe40003f06270 */
[----:B------:R-:W-:Y:S02]  /*0c80*/  ISETP.GE.AND P1, PT, R20, R10, PT ;  /* 0x0000000a1400720c */ /* 0x000fe40003f26270 */
[----:B------:R-:W-:-:S05]  /*0c90*/  LEA R24, R7, R24, 0x2 ;  /* 0x0000001807187211 */ /* 0x000fca00078e10ff */
[----:B------:R-:W0:Y:S08]  /*0ca0*/  @!P2 LDC.64 R12, c[0x0][0x380] ;  /* 0x0000e000ff0cab82 */ /* 0x000e300000000a00 */
[----:B------:R-:W1:Y:S08]  /*0cb0*/  @!P0 LDC.64 R16, c[0x0][0x380] ;  /* 0x0000e000ff108b82 */ /* 0x000e700000000a00 */
[----:B------:R-:W4:Y:S01]  /*0cc0*/  @!P1 LDC.64 R14, c[0x0][0x380] ;  /* 0x0000e000ff0e9b82 */ /* 0x000f220000000a00 */
[----:B------:R-:W-:-:S05]  /*0cd0*/  IMAD R20, R7, 0x4, R20 ;  /* 0x0000000407147824 */ /* 0x000fca00078e0214 */
[----:B------:R-:W-:Y:S02]  /*0ce0*/  ISETP.GE.AND P5, PT, R20, R10, PT ;  /* 0x0000000a1400720c */ /* 0x000fe40003fa6270 */
[----:B------:R-:W-:Y:S01]  /*0cf0*/  LEA R4, R7, R4, 0x2 ;  /* 0x0000000407047211 */ /* 0x000fe200078e10ff */
[----:B--2---:R4:W-:Y:S01]  /*0d00*/  @!P3 STS [R6+UR4], R27 ;  /* 0x0000001b0600b988 */ /* 0x0049e20008000804 */
[----:B------:R-:W-:-:S03]  /*0d10*/  ISETP.GE.AND P3, PT, R23, R10, PT ;  /* 0x0000000a1700720c */ /* 0x000fc60003f66270 */
[----:B---3--:R0:W-:Y:S01]  /*0d20*/  @!P4 STS [R0+UR4], R29 ;  /* 0x0000001d0000c988 */ /* 0x0081e20008000804 */
[----:B------:R-:W-:Y:S01]  /*0d30*/  ISETP.GE.AND P4, PT, R25, R10, PT ;  /* 0x0000000a1900720c */ /* 0x000fe20003f86270 */
[----:B----4-:R-:W-:-:S04]  /*0d40*/  @!P1 IMAD.WIDE.U32 R26, R2, 0x4, R14 ;  /* 0x00000004021a9825 */ /* 0x010fc800078e000e */
[----:B0-----:R-:W-:Y:S01]  /*0d50*/  @!P2 IMAD.WIDE.U32 R28, R3, 0x4, R12 ;  /* 0x00000004031ca825 */ /* 0x001fe200078e000c */
[----:B------:R-:W-:Y:S01]  /*0d60*/  LEA R2, R7, R2, 0x2 ;  /* 0x0000000207027211 */ /* 0x000fe200078e10ff */
[----:B------:R-:W2:Y:S02]  /*0d70*/  @!P1 LDG.E R26, desc[UR12][R26.64] ;  /* 0x0000000c1a1a9981 */ /* 0x000ea4000c1e1900 */
[----:B-1----:R-:W-:-:S04]  /*0d80*/  @!P0 IMAD.WIDE.U32 R12, R24, 0x4, R16 ;  /* 0x00000004180c8825 */ /* 0x002fc800078e0010 */
[----:B------:R-:W0:Y:S01]  /*0d90*/  @!P4 LDC.64 R14, c[0x0][0x380] ;  /* 0x0000e000ff0ecb82 */ /* 0x000e220000000a00 */
[----:B------:R-:W3:Y:S04]  /*0da0*/  @!P2 LDG.E R16, desc[UR12][R28.64] ;  /* 0x0000000c1c10a981 */ /* 0x000ee8000c1e1900 */
[----:B------:R1:W4:Y:S03]  /*0db0*/  @!P0 LDG.E R17, desc[UR12][R12.64] ;  /* 0x0000000c0c118981 */ /* 0x000326000c1e1900 */
[----:B-1----:R-:W1:Y:S01]  /*0dc0*/  @!P3 LDC.64 R12, c[0x0][0x380] ;  /* 0x0000e000ff0cbb82 */ /* 0x002e620000000a00 */
[----:B------:R-:W-:Y:S02]  /*0dd0*/  IMAD R3, R7, 0x4, R3 ;  /* 0x0000000407037824 */ /* 0x000fe400078e0203 */
[----:B-1----:R-:W-:-:S05]  /*0de0*/  @!P3 IMAD.WIDE.U32 R28, R4, 0x4, R12 ;  /* 0x00000004041cb825 */ /* 0x002fca00078e000c */
[----:B------:R-:W1:Y:S01]  /*0df0*/  @!P5 LDC.64 R12, c[0x0][0x380] ;  /* 0x0000e000ff0cdb82 */ /* 0x000e620000000a00 */
[----:B0-----:R-:W-:Y:S01]  /*0e00*/  @!P4 IMAD.WIDE.U32 R14, R3, 0x4, R14 ;  /* 0x00000004030ec825 */ /* 0x001fe200078e000e */
[----:B------:R-:W5:Y:S05]  /*0e10*/  @!P3 LDG.E R29, desc[UR12][R28.64] ;  /* 0x0000000c1c1db981 */ /* 0x000f6a000c1e1900 */
[----:B------:R-:W5:Y:S01]  /*0e20*/  @!P4 LDG.E R14, desc[UR12][R14.64] ;  /* 0x0000000c0e0ec981 */ /* 0x000f62000c1e1900 */
[----:B-1----:R-:W-:-:S06]  /*0e30*/  @!P5 IMAD.WIDE.U32 R12, R2, 0x4, R12 ;  /* 0x00000004020cd825 */ /* 0x002fcc00078e000c */
[----:B------:R-:W5:Y:S01]  /*0e40*/  @!P5 LDG.E R12, desc[UR12][R12.64] ;  /* 0x0000000c0c0cd981 */ /* 0x000f62000c1e1900 */
[----:B------:R-:W-:Y:S01]  /*0e50*/  ULEA UR5, UR9, UR4, 0x4 ;  /* 0x0000000409057291 */ /* 0x000fe2000f8e20ff */
[----:B------:R-:W-:Y:S01]  /*0e60*/  VIADD R5, R5, 0x4 ;  /* 0x0000000405057836 */ /* 0x000fe20000000000 */
[C---:B------:R-:W-:Y:S01]  /*0e70*/  LEA R23, R7.reuse, R23, 0x2 ;  /* 0x0000001707177211 */ /* 0x040fe200078e10ff */
[C---:B------:R-:W-:Y:S01]  /*0e80*/  IMAD R22, R7.reuse, 0x4, R22 ;  /* 0x0000000407167824 */ /* 0x040fe200078e0216 */
[C---:B------:R-:W-:Y:S01]  /*0e90*/  LEA R20, R7.reuse, R20, 0x2 ;  /* 0x0000001407147211 */ /* 0x040fe200078e10ff */
[----:B------:R-:W-:Y:S01]  /*0ea0*/  IMAD R25, R7, 0x4, R25 ;  /* 0x0000000407197824 */ /* 0x000fe200078e0219 */
[----:B------:R-:W-:Y:S01]  /*0eb0*/  IADD3 R5, PT, PT, R5, 0x4, RZ ;  /* 0x0000000405057810 */ /* 0x000fe20007ffe0ff */
[C---:B------:R-:W-:Y:S01]  /*0ec0*/  IMAD R24, R7.reuse, 0x4, R24 ;  /* 0x0000000407187824 */ /* 0x040fe200078e0218 */
[C---:B------:R-:W-:Y:S01]  /*0ed0*/  LEA R4, R7.reuse, R4, 0x2 ;  /* 0x0000000407047211 */ /* 0x040fe200078e10ff */
[C---:B------:R-:W-:Y:S01]  /*0ee0*/  IMAD R3, R7.reuse, 0x4, R3 ;  /* 0x0000000407037824 */ /* 0x040fe200078e0203 */
[----:B------:R-:W-:Y:S01]  /*0ef0*/  LEA R2, R7, R2, 0x2 ;  /* 0x0000000207027211 */ /* 0x000fe200078e10ff */
[----:B---3--:R1:W-:Y:S04]  /*0f00*/  @!P2 STS [R19+UR4], R16 ;  /* 0x000000101300a988 */ /* 0x0083e80008000804 */
[----:B--2---:R1:W-:Y:S04]  /*0f10*/  @!P1 STS [R21+UR4], R26 ;  /* 0x0000001a15009988 */ /* 0x0043e80008000804 */
[----:B----4-:R1:W-:Y:S01]  /*0f20*/  @!P0 STS [R6+UR5], R17 ;  /* 0x0000001106008988 */ /* 0x0103e20008000805 */
[----:B------:R-:W-:Y:S01]  /*0f30*/  PLOP3.LUT P0, PT, PT, PT, PT, 0x8, 0x80 ;  /* 0x000000000080781c */ /* 0x000fe20003f0e170 */
[----:B------:R-:W-:-:S02]  /*0f40*/  ULEA UR4, UR9, UR5, 0x4 ;  /* 0x0000000509047291 */ /* 0x000fc4000f8e20ff */
[----:B-----5:R1:W-:Y:S04]  /*0f50*/  @!P3 STS [R0+UR5], R29 ;  /* 0x0000001d0000b988 */ /* 0x0203e80008000805 */
[----:B------:R1:W-:Y:S04]  /*0f60*/  @!P4 STS [R19+UR5], R14 ;  /* 0x0000000e1300c988 */ /* 0x0003e80008000805 */
[----:B------:R1:W-:Y:S02]  /*0f70*/  @!P5 STS [R21+UR5], R12 ;  /* 0x0000000c1500d988 */ /* 0x0003e40008000805 */
.L_x_5:
[----:B------:R-:W-:-:S13]  /*0f80*/  ISETP.NE.OR P0, PT, R5, RZ, P0 ;  /* 0x000000ff0500720c */ /* 0x000fda0000705670 */
[----:B------:R-:W-:Y:S05]  /*0f90*/  @!P0 BRA `(.L_x_1) ;  /* 0x0000000000808947 */ /* 0x000fea0003800000 */
.L_x_2:
[-C--:B------:R-:W-:Y:S02]  /*0fa0*/  ISETP.GE.AND P0, PT, R22, R10.reuse, PT ;  /* 0x0000000a1600720c */ /* 0x080fe40003f06270 */
[-C--:B------:R-:W-:Y:S02]  /*0fb0*/  ISETP.GE.AND P1, PT, R23, R10.reuse, PT ;  /* 0x0000000a1700720c */ /* 0x080fe40003f26270 */
[-C--:B------:R-:W-:Y:S02]  /*0fc0*/  ISETP.GE.AND P2, PT, R25, R10.reuse, PT ;  /* 0x0000000a1900720c */ /* 0x080fe40003f46270 */
[----:B------:R-:W-:-:S07]  /*0fd0*/  ISETP.GE.AND P3, PT, R20, R10, PT ;  /* 0x0000000a1400720c */ /* 0x000fce0003f66270 */
[----:B-1-3--:R-:W1:Y:S08]  /*0fe0*/  @!P0 LDC.64 R12, c[0x0][0x380] ;  /* 0x0000e000ff0c8b82 */ /* 0x00ae700000000a00 */
[----:B0-----:R-:W0:Y:S08]  /*0ff0*/  @!P1 LDC.64 R16, c[0x0][0x380] ;  /* 0x0000e000ff109b82 */ /* 0x001e300000000a00 */
[----:B------:R-:W2:Y:S01]  /*1000*/  @!P2 LDC.64 R14, c[0x0][0x380] ;  /* 0x0000e000ff0eab82 */ /* 0x000ea20000000a00 */
[----:B-1----:R-:W-:-:S07]  /*1010*/  @!P0 IMAD.WIDE.U32 R26, R24, 0x4, R12 ;  /* 0x00000004181a8825 */ /* 0x002fce00078e000c */
[----:B------:R-:W1:Y:S01]  /*1020*/  @!P3 LDC.64 R12, c[0x0][0x380] ;  /* 0x0000e000ff0cbb82 */ /* 0x000e620000000a00 */
[----:B------:R-:W3:Y:S01]  /*1030*/  @!P0 LDG.E R27, desc[UR12][R26.64] ;  /* 0x0000000c1a1b8981 */ /* 0x000ee2000c1e1900 */
[----:B0-----:R-:W-:-:S06]  /*1040*/  @!P1 IMAD.WIDE.U32 R16, R4, 0x4, R16 ;  /* 0x0000000404109825 */ /* 0x001fcc00078e0010 */
[----:B------:R-:W4:Y:S01]  /*1050*/  @!P1 LDG.E R17, desc[UR12][R16.64] ;  /* 0x0000000c10119981 */ /* 0x000f22000c1e1900 */
[----:B--2---:R-:W-:-:S06]  /*1060*/  @!P2 IMAD.WIDE.U32 R14, R3, 0x4, R14 ;  /* 0x00000004030ea825 */ /* 0x004fcc00078e000e */
[----:B------:R-:W2:Y:S01]  /*1070*/  @!P2 LDG.E R14, desc[UR12][R14.64] ;  /* 0x0000000c0e0ea981 */ /* 0x000ea2000c1e1900 */
[----:B-1----:R-:W-:-:S06]  /*1080*/  @!P3 IMAD.WIDE.U32 R12, R2, 0x4, R12 ;  /* 0x00000004020cb825 */ /* 0x002fcc00078e000c */
[----:B------:R-:W5:Y:S01]  /*1090*/  @!P3 LDG.E R12, desc[UR12][R12.64] ;  /* 0x0000000c0c0cb981 */ /* 0x000f62000c1e1900 */
[----:B------:R-:W-:Y:S01]  /*10a0*/  VIADD R5, R5, 0x4 ;  /* 0x0000000405057836 */ /* 0x000fe20000000000 */
        /* <DEDUP_REMOVED lines=8> */
[----:B---3--:R3:W-:Y:S01]  /*1130*/  @!P0 STS [R6+UR4], R27 ;  /* 0x0000001b06008988 */ /* 0x0087e20008000804 */
[----:B------:R-:W-:-:S03]  /*1140*/  ISETP.NE.AND P0, PT, R5, RZ, PT ;  /* 0x000000ff0500720c */ /* 0x000fc60003f05270 */
[----:B----4-:R3:W-:Y:S04]  /*1150*/  @!P1 STS [R0+UR4], R17 ;  /* 0x0000001100009988 */ /* 0x0107e80008000804 */
[----:B--2---:R3:W-:Y:S04]  /*1160*/  @!P2 STS [R19+UR4], R14 ;  /* 0x0000000e1300a988 */ /* 0x0047e80008000804 */
[----:B-----5:R3:W-:Y:S01]  /*1170*/  @!P3 STS [R21+UR4], R12 ;  /* 0x0000000c1500b988 */ /* 0x0207e20008000804 */
[----:B------:R-:W-:Y:S01]  /*1180*/  ULEA UR4, UR9, UR4, 0x4 ;  /* 0x0000000409047291 */ /* 0x000fe2000f8e20ff */
[----:B------:R-:W-:Y:S11]  /*1190*/  @P0 BRA `(.L_x_2) ;  /* 0xfffffffc00800947 */ /* 0x000ff6000383ffff */
.L_x_1:
[----:B------:R-:W-:-:S13]  /*11a0*/  ISETP.NE.AND P0, PT, R8, RZ, PT ;  /* 0x000000ff0800720c */ /* 0x000fda0003f05270 */
[----:B------:R-:W-:Y:S05]  /*11b0*/  @!P0 BRA `(.L_x_0) ;  /* 0x0000000000508947 */ /* 0x000fea0003800000 */
[----:B------:R-:W2:Y:S01]  /*11c0*/  S2UR UR5, SR_CgaCtaId ;  /* 0x00000000000579c3 */ /* 0x000ea20000008800 */
[----:B------:R-:W-:Y:S01]  /*11d0*/  UMOV UR4, 0x400 ;  /* 0x0000040000047882 */ /* 0x000fe20000000000 */
[C---:B------:R-:W-:Y:S01]  /*11e0*/  IADD3 R3, PT, PT, R9.reuse, UR10, RZ ;  /* 0x0000000a09037c10 */ /* 0x040fe2000fffe0ff */
[----:B------:R-:W-:Y:S02]  /*11f0*/  IMAD R9, R9, UR9, R18 ;  /* 0x0000000909097c24 */ /* 0x000fe4000f8e0212 */
[----:B------:R-:W-:Y:S02]  /*1200*/  IMAD.MOV R8, RZ, RZ, -R8 ;  /* 0x000000ffff087224 */ /* 0x000fe400078e0a08 */
[----:B------:R-:W-:Y:S01]  /*1210*/  IMAD R5, R3, UR9, R18 ;  /* 0x0000000903057c24 */ /* 0x000fe2000f8e0212 */
[----:B--2---:R-:W-:-:S06]  /*1220*/  ULEA UR4, UR5, UR4, 0x18 ;  /* 0x0000000405047291 */ /* 0x004fcc000f8ec0ff */
[----:B01-3--:R-:W-:-:S07]  /*1230*/  LEA R0, R9, UR4, 0x2 ;  /* 0x0000000409007c11 */ /* 0x00bfce000f8e10ff */
.L_x_6:
[----:B------:R-:W-:-:S13]  /*1240*/  ISETP.GE.AND P0, PT, R9, R10, PT ;  /* 0x0000000a0900720c */ /* 0x000fda0003f06270 */
[----:B------:R-:W0:Y:S02]  /*1250*/  @!P0 LDC.64 R2, c[0x0][0x380] ;  /* 0x0000e000ff028b82 */ /* 0x000e240000000a00 */
[----:B0-----:R-:W-:-:S06]  /*1260*/  @!P0 IMAD.WIDE.U32 R2, R5, 0x4, R2 ;  /* 0x0000000405028825 */ /* 0x001fcc00078e0002 */
[----:B------:R-:W2:Y:S01]  /*1270*/  @!P0 LDG.E R3, desc[UR12][R2.64] ;  /* 0x0000000c02038981 */ /* 0x000ea2000c1e1900 */
[----:B------:R-:W0:Y:S01]  /*1280*/  LDC R7, c[0x0][0x360] ;  /* 0x0000d800ff077b82 */ /* 0x000e220000000800 */
[----:B------:R-:W-:Y:S01]  /*1290*/  IADD3 R8, PT, PT, R8, 0x1, RZ ;  /* 0x0000000108087810 */ /* 0x000fe20007ffe0ff */
[----:B------:R-:W-:Y:S02]  /*12a0*/  VIADD R9, R9, UR9 ;  /* 0x0000000909097c36 */ /* 0x000fe40008000000 */
[----:B------:R-:W-:Y:S01]  /*12b0*/  VIADD R5, R5, UR9 ;  /* 0x0000000905057c36 */ /* 0x000fe20008000000 */
[----:B--2---:R0:W-:Y:S01]  /*12c0*/  @!P0 STS [R0], R3 ;  /* 0x0000000300008388 */ /* 0x0041e20000000800 */
[----:B------:R-:W-:Y:S02]  /*12d0*/  ISETP.NE.AND P0, PT, R8, RZ, PT ;  /* 0x000000ff0800720c */ /* 0x000fe40003f05270 */
[----:B0-----:R-:W-:-:S11]  /*12e0*/  LEA R0, R7, R0, 0x2 ;  /* 0x0000000007007211 */ /* 0x001fd600078e10ff */
[----:B------:R-:W-:Y:S05]  /*12f0*/  @P0 BRA `(.L_x_6) ;  /* 0xfffffffc00d00947 */ /* 0x000fea000383ffff */
.L_x_0:
[----:B------:R-:W2:Y:S01]  /*1300*/  LDCU UR8, c[0x0][0x39c] ;  /* 0x00007380ff0877ac */ /* 0x000ea20008000800 */
[----:B------:R-:W-:Y:S01]  /*1310*/  HFMA2 R3, -RZ, RZ, 0, 0 ;  /* 0x00000000ff037431 */ /* 0x000fe200000001ff */
[----:B--2---:R-:W-:Y:S01]  /*1320*/  UISETP.GE.AND UP0, UPT, UR8, 0x1, UPT ;  /* 0x000000010800788c */ /* 0x004fe2000bf06270 */
[----:B------:R-:W-:Y:S08]  /*1330*/  BAR.SYNC.DEFER_BLOCKING 0x0 ;  /* 0x0000000000007b1d */ /* 0x000ff00000010000 */
[----:B------:R-:W-:Y:S05]  /*1340*/  BRA.U !UP0, `(.L_x_7) ;  /* 0x0000000508b47547 */ /* 0x000fea000b800000 */
[----:B------:R-:W-:Y:S01]  /*1350*/  UISETP.GE.U32.AND UP1, UPT, UR8, 0x10, UPT ;  /* 0x000000100800788c */ /* 0x000fe2000bf26070 */
[----:B------:R-:W-:Y:S01]  /*1360*/  IMAD.MOV.U32 R3, RZ, RZ, RZ ;  /* 0x000000ffff037224 */ /* 0x000fe200078e00ff */
[----:B------:R-:W-:Y:S01]  /*1370*/  ULOP3.LUT UR6, UR8, 0xf, URZ, 0xc0, !UPT ;  /* 0x0000000f08067892 */ /* 0x000fe2000f8ec0ff */
[----:B------:R-:W-:-:S03]  /*1380*/  UMOV UR4, URZ ;  /* 0x000000ff00047c82 */ /* 0x000fc60008000000 */
[----:B------:R-:W-:-:S03]  /*1390*/  UISETP.NE.AND UP0, UPT, UR6, URZ, UPT ;  /* 0x000000ff0600728c */ /* 0x000fc6000bf05270 */
[----:B------:R-:W-:Y:S08]  /*13a0*/  BRA.U !UP1, `(.L_x_8) ;  /* 0x0000000109b07547 */ /* 0x000ff0000b800000 */
[----:B------:R-:W2:Y:S01]  /*13b0*/  S2UR UR5, SR_CgaCtaId ;  /* 0x00000000000579c3 */ /* 0x000ea20000008800 */
[----:B------:R-:W-:Y:S01]  /*13c0*/  UMOV UR4, 0x400 ;  /* 0x0000040000047882 */ /* 0x000fe20000000000 */
[----:B------:R-:W-:Y:S01]  /*13d0*/  MOV R3, RZ ;  /* 0x000000ff00037202 */ /* 0x000fe20000000f00 */
[----:B--2---:R-:W-:Y:S02]  /*13e0*/  ULEA UR5, UR5, UR4, 0x18 ;  /* 0x0000000405057291 */ /* 0x004fe4000f8ec0ff */
[----:B------:R-:W-:-:S04]  /*13f0*/  ULOP3.LUT UR4, UR8, 0x7ffffff0, URZ, 0xc0, !UPT ;  /* 0x7ffffff008047892 */ /* 0x000fc8000f8ec0ff */
[----:B01-3--:R-:W-:Y:S01]  /*1400*/  LEA R0, R18, UR5, 0x2 ;  /* 0x0000000512007c11 */ /* 0x00bfe2000f8e10ff */
[----:B------:R-:W-:-:S04]  /*1410*/  UIADD3 UR7, UPT, UPT, -UR4, URZ, URZ ;  /* 0x000000ff04077290 */ /* 0x000fc8000fffe1ff */
[----:B------:R-:W-:-:S08]  /*1420*/  VIADD R0, R0, 0x20 ;  /* 0x0000002000007836 */ /* 0x000fd00000000000 */
.L_x_9:
[----:B------:R-:W0:Y:S01]  /*1430*/  LDS R2, [R0+-0x20] ;  /* 0xffffe00000027984 */ /* 0x000e220000000800 */
[----:B------:R-:W-:-:S03]  /*1440*/  UIADD3 UR7, UPT, UPT, UR7, 0x10, URZ ;  /* 0x0000001007077890 */ /* 0x000fc6000fffe0ff */
[----:B------:R-:W1:Y:S01]  /*1450*/  LDS R5, [R0+-0x1c] ;  /* 0xffffe40000057984 */ /* 0x000e620000000800 */
[----:B------:R-:W-:-:S03]  /*1460*/  UISETP.NE.AND UP1, UPT, UR7, URZ, UPT ;  /* 0x000000ff0700728c */ /* 0x000fc6000bf25270 */
[----:B------:R-:W2:Y:S04]  /*1470*/  LDS R7, [R0+-0x18] ;  /* 0xffffe80000077984 */ /* 0x000ea80000000800 */
[----:B------:R-:W3:Y:S04]  /*1480*/  LDS R9, [R0+-0x14] ;  /* 0xffffec0000097984 */ /* 0x000ee80000000800 */
[----:B------:R-:W4:Y:S04]  /*1490*/  LDS R13, [R0+-0x10] ;  /* 0xfffff000000d7984 */ /* 0x000f280000000800 */
[----:B------:R-:W5:Y:S04]  /*14a0*/  LDS R15, [R0+-0xc] ;  /* 0xfffff400000f7984 */ /* 0x000f680000000800 */
[----:B------:R-:W5:Y:S04]  /*14b0*/  LDS R17, [R0+-0x8] ;  /* 0xfffff80000117984 */ /* 0x000f680000000800 */
[----:B------:R-:W5:Y:S04]  /*14c0*/  LDS R19, [R0+-0x4] ;  /* 0xfffffc0000137984 */ /* 0x000f680000000800 */
[----:B------:R-:W5:Y:S04]  /*14d0*/  LDS R21, [R0] ;  /* 0x0000000000157984 */ /* 0x000f680000000800 */
[----:B------:R-:W5:Y:S01]  /*14e0*/  LDS R23, [R0+0x4] ;  /* 0x0000040000177984 */ /* 0x000f620000000800 */
[----:B0-----:R-:W-:-:S03]  /*14f0*/  FADD R2, R2, R3 ;  /* 0x0000000302027221 */ /* 0x001fc60000000000 */
[----:B------:R-:W0:Y:S01]  /*1500*/  LDS R3, [R0+0x8] ;  /* 0x0000080000037984 */ /* 0x000e220000000800 */
[----:B-1----:R-:W-:-:S03]  /*1510*/  FADD R2, R2, R5 ;  /* 0x0000000502027221 */ /* 0x002fc60000000000 */
[----:B------:R-:W1:Y:S01]  /*1520*/  LDS R5, [R0+0xc] ;  /* 0x00000c0000057984 */ /* 0x000e620000000800 */
[----:B--2---:R-:W-:-:S03]  /*1530*/  FADD R2, R2, R7 ;  /* 0x0000000702027221 */ /* 0x004fc60000000000 */
[----:B------:R-:W2:Y:S01]  /*1540*/  LDS R7, [R0+0x10] ;  /* 0x0000100000077984 */ /* 0x000ea20000000800 */
[----:B---3--:R-:W-:-:S03]  /*1550*/  FADD R2, R2, R9 ;  /* 0x0000000902027221 */ /* 0x008fc60000000000 */
[----:B------:R-:W3:Y:S01]  /*1560*/  LDS R9, [R0+0x14] ;  /* 0x0000140000097984 */ /* 0x000ee20000000800 */
[----:B----4-:R-:W-:-:S03]  /*1570*/  FADD R2, R2, R13 ;  /* 0x0000000d02027221 */ /* 0x010fc60000000000 */
[----:B------:R-:W4:Y:S01]  /*1580*/  LDS R13, [R0+0x18] ;  /* 0x00001800000d7984 */ /* 0x000f220000000800 */
[----:B-----5:R-:W-:-:S03]  /*1590*/  FADD R2, R2, R15 ;  /* 0x0000000f02027221 */ /* 0x020fc60000000000 */
[----:B------:R5:W4:Y:S01]  /*15a0*/  LDS R15, [R0+0x1c] ;  /* 0x00001c00000f7984 */ /* 0x000b220000000800 */
[----:B------:R-:W-:-:S04]  /*15b0*/  FADD R2, R2, R17 ;  /* 0x0000001102027221 */ /* 0x000fc80000000000 */
[----:B------:R-:W-:Y:S01]  /*15c0*/  FADD R2, R2, R19 ;  /* 0x0000001302027221 */ /* 0x000fe20000000000 */
[----:B-----5:R-:W-:-:S03]  /*15d0*/  IADD3 R0, PT, PT, R0, 0x40, RZ ;  /* 0x0000004000007810 */ /* 0x020fc60007ffe0ff */
[----:B------:R-:W-:-:S04]  /*15e0*/  FADD R2, R2, R21 ;  /* 0x0000001502027221 */ /* 0x000fc80000000000 */
[----:B------:R-:W-:-:S04]  /*15f0*/  FADD R2, R2, R23 ;  /* 0x0000001702027221 */ /* 0x000fc80000000000 */
[----:B0-----:R-:W-:-:S04]  /*1600*/  FADD R2, R2, R3 ;  /* 0x0000000302027221 */ /* 0x001fc80000000000 */
[----:B-1----:R-:W-:-:S04]  /*1610*/  FADD R2, R2, R5 ;  /* 0x0000000502027221 */ /* 0x002fc80000000000 */
[----:B--2---:R-:W-:-:S04]  /*1620*/  FADD R2, R2, R7 ;  /* 0x0000000702027221 */ /* 0x004fc80000000000 */
[----:B---3--:R-:W-:-:S04]  /*1630*/  FADD R2, R2, R9 ;  /* 0x0000000902027221 */ /* 0x008fc80000000000 */
[----:B----4-:R-:W-:-:S04]  /*1640*/  FADD R2, R2, R13 ;  /* 0x0000000d02027221 */ /* 0x010fc80000000000 */
[----:B------:R-:W-:Y:S01]  /*1650*/  FADD R3, R2, R15 ;  /* 0x0000000f02037221 */ /* 0x000fe20000000000 */
[----:B------:R-:W-:Y:S06]  /*1660*/  BRA.U UP1, `(.L_x_9) ;  /* 0xfffffffd01707547 */ /* 0x000fec000b83ffff */
.L_x_8:
[----:B------:R-:W-:Y:S05]  /*1670*/  BRA.U !UP0, `(.L_x_7) ;  /* 0x0000000108e87547 */ /* 0x000fea000b800000 */
[----:B------:R-:W-:Y:S02]  /*1680*/  UISETP.GE.U32.AND UP0, UPT, UR6, 0x8, UPT ;  /* 0x000000080600788c */ /* 0x000fe4000bf06070 */
[----:B------:R-:W-:-:S04]  /*1690*/  ULOP3.LUT UR7, UR8, 0x7, URZ, 0xc0, !UPT ;  /* 0x0000000708077892 */ /* 0x000fc8000f8ec0ff */
[----:B------:R-:W-:-:S03]  /*16a0*/  UISETP.NE.AND UP1, UPT, UR7, URZ, UPT ;  /* 0x000000ff0700728c */ /* 0x000fc6000bf25270 */
[----:B------:R-:W-:Y:S08]  /*16b0*/  BRA.U !UP0, `(.L_x_10) ;  /* 0x0000000108587547 */ /* 0x000ff0000b800000 */
[----:B------:R-:W2:Y:S01]  /*16c0*/  S2UR UR6, SR_CgaCtaId ;  /* 0x00000000000679c3 */ /* 0x000ea20000008800 */
[----:B------:R-:W-:Y:S01]  /*16d0*/  UMOV UR5, 0x400 ;  /* 0x0000040000057882 */ /* 0x000fe20000000000 */
[----:B01-3--:R-:W-:Y:S01]  /*16e0*/  VIADD R0, R18, UR4 ;  /* 0x0000000412007c36 */ /* 0x00bfe20008000000 */
[----:B------:R-:W-:Y:S02]  /*16f0*/  UIADD3 UR4, UPT, UPT, UR4, 0x8, URZ ;  /* 0x0000000804047890 */ /* 0x000fe4000fffe0ff */
[----:B--2---:R-:W-:-:S06]  /*1700*/  ULEA UR5, UR6, UR5, 0x18 ;  /* 0x0000000506057291 */ /* 0x004fcc000f8ec0ff */
[----:B------:R-:W-:-:S05]  /*1710*/  LEA R0, R0, UR5, 0x2 ;  /* 0x0000000500007c11 */ /* 0x000fca000f8e10ff */
[----:B------:R-:W0:Y:S04]  /*1720*/  LDS R2, [R0] ;  /* 0x0000000000027984 */ /* 0x000e280000000800 */
[----:B------:R-:W1:Y:S04]  /*1730*/  LDS R5, [R0+0x4] ;  /* 0x0000040000057984 */ /* 0x000e680000000800 */
[----:B------:R-:W2:Y:S04]  /*1740*/  LDS R7, [R0+0x8] ;  /* 0x0000080000077984 */ /* 0x000ea80000000800 */
[----:B------:R-:W3:Y:S04]  /*1750*/  LDS R9, [R0+0xc] ;  /* 0x00000c0000097984 */ /* 0x000ee80000000800 */
[----:B------:R-:W4:Y:S04]  /*1760*/  LDS R13, [R0+0x10] ;  /* 0x00001000000d7984 */ /* 0x000f280000000800 */
[----:B------:R-:W5:Y:S04]  /*1770*/  LDS R15, [R0+0x14] ;  /* 0x00001400000f7984 */ /* 0x000f680000000800 */
[----:B------:R-:W5:Y:S04]  /*1780*/  LDS R17, [R0+0x18] ;  /* 0x0000180000117984 */ /* 0x000f680000000800 */
[----:B------:R-:W5:Y:S01]  /*1790*/  LDS R19, [R0+0x1c] ;  /* 0x00001c0000137984 */ /* 0x000f620000000800 */
[----:B0-----:R-:W-:-:S04]  /*17a0*/  FADD R2, R3, R2 ;  /* 0x0000000203027221 */ /* 0x001fc80000000000 */
[----:B-1----:R-:W-:-:S04]  /*17b0*/  FADD R2, R2, R5 ;  /* 0x0000000502027221 */ /* 0x002fc80000000000 */
[----:B--2---:R-:W-:-:S04]  /*17c0*/  FADD R2, R2, R7 ;  /* 0x0000000702027221 */ /* 0x004fc80000000000 */
[----:B---3--:R-:W-:-:S04]  /*17d0*/  FADD R2, R2, R9 ;  /* 0x0000000902027221 */ /* 0x008fc80000000000 */
[----:B----4-:R-:W-:-:S04]  /*17e0*/  FADD R2, R2, R13 ;  /* 0x0000000d02027221 */ /* 0x010fc80000000000 */
[----:B-----5:R-:W-:-:S04]  /*17f0*/  FADD R2, R2, R15 ;  /* 0x0000000f02027221 */ /* 0x020fc80000000000 */
[----:B------:R-:W-:-:S04]  /*1800*/  FADD R2, R2, R17 ;  /* 0x0000001102027221 */ /* 0x000fc80000000000 */
[----:B------:R-:W-:-:S07]  /*1810*/  FADD R3, R2, R19 ;  /* 0x0000001302037221 */ /* 0x000fce0000000000 */
.L_x_10:
[----:B------:R-:W-:Y:S05]  /*1820*/  BRA.U !UP1, `(.L_x_7) ;  /* 0x00000001097c7547 */ /* 0x000fea000b800000 */
[----:B------:R-:W-:Y:S02]  /*1830*/  UISETP.GE.U32.AND UP0, UPT, UR7, 0x4, UPT ;  /* 0x000000040700788c */ /* 0x000fe4000bf06070 */
[----:B------:R-:W-:-:S04]  /*1840*/  ULOP3.LUT UR5, UR8, 0x3, URZ, 0xc0, !UPT ;  /* 0x0000000308057892 */ /* 0x000fc8000f8ec0ff */
[----:B------:R-:W-:-:S03]  /*1850*/  UISETP.NE.AND UP1, UPT, UR5, URZ, UPT ;  /* 0x000000ff0500728c */ /* 0x000fc6000bf25270 */
[----:B------:R-:W-:Y:S08]  /*1860*/  BRA.U !UP0, `(.L_x_11) ;  /* 0x0000000108387547 */ /* 0x000ff0000b800000 */
[----:B------:R-:W2:Y:S01]  /*1870*/  S2UR UR7, SR_CgaCtaId ;  /* 0x00000000000779c3 */ /* 0x000ea20000008800 */
[----:B------:R-:W-:Y:S01]  /*1880*/  UMOV UR6, 0x400 ;  /* 0x0000040000067882 */ /* 0x000fe20000000000 */
[----:B01-3--:R-:W-:Y:S01]  /*1890*/  IADD3 R0, PT, PT, R18, UR4, RZ ;  /* 0x0000000412007c10 */ /* 0x00bfe2000fffe0ff */
[----:B------:R-:W-:Y:S02]  /*18a0*/  UIADD3 UR4, UPT, UPT, UR4, 0x4, URZ ;  /* 0x0000000404047890 */ /* 0x000fe4000fffe0ff */
[----:B--2---:R-:W-:-:S06]  /*18b0*/  ULEA UR6, UR7, UR6, 0x18 ;  /* 0x0000000607067291 */ /* 0x004fcc000f8ec0ff */
[----:B------:R-:W-:-:S05]  /*18c0*/  LEA R0, R0, UR6, 0x2 ;  /* 0x0000000600007c11 */ /* 0x000fca000f8e10ff */
[----:B------:R-:W0:Y:S04]  /*18d0*/  LDS R2, [R0] ;  /* 0x0000000000027984 */ /* 0x000e280000000800 */
[----:B------:R-:W1:Y:S04]  /*18e0*/  LDS R5, [R0+0x4] ;  /* 0x0000040000057984 */ /* 0x000e680000000800 */
[----:B------:R-:W2:Y:S04]  /*18f0*/  LDS R7, [R0+0x8] ;  /* 0x0000080000077984 */ /* 0x000ea80000000800 */
[----:B------:R-:W3:Y:S01]  /*1900*/  LDS R9, [R0+0xc] ;  /* 0x00000c0000097984 */ /* 0x000ee20000000800 */
[----:B0-----:R-:W-:-:S04]  /*1910*/  FADD R2, R3, R2 ;  /* 0x0000000203027221 */ /* 0x001fc80000000000 */
[----:B-1----:R-:W-:-:S04]  /*1920*/  FADD R2, R2, R5 ;  /* 0x0000000502027221 */ /* 0x002fc80000000000 */
[----:B--2---:R-:W-:-:S04]  /*1930*/  FADD R2, R2, R7 ;  /* 0x0000000702027221 */ /* 0x004fc80000000000 */
[----:B---3--:R-:W-:-:S07]  /*1940*/  FADD R3, R2, R9 ;  /* 0x0000000902037221 */ /* 0x008fce0000000000 */
.L_x_11:
[----:B------:R-:W-:Y:S05]  /*1950*/  BRA.U !UP1, `(.L_x_7) ;  /* 0x0000000109307547 */ /* 0x000fea000b800000 */
[----:B------:R-:W2:Y:S01]  /*1960*/  S2UR UR7, SR_CgaCtaId ;  /* 0x00000000000779c3 */ /* 0x000ea20000008800 */
[----:B------:R-:W-:Y:S01]  /*1970*/  UMOV UR6, 0x400 ;  /* 0x0000040000067882 */ /* 0x000fe20000000000 */
[----:B------:R-:W-:Y:S01]  /*1980*/  VIADD R18, R18, UR4 ;  /* 0x0000000412127c36 */ /* 0x000fe20008000000 */
[----:B------:R-:W-:Y:S02]  /*1990*/  UIADD3 UR5, UPT, UPT, -UR5, URZ, URZ ;  /* 0x000000ff05057290 */ /* 0x000fe4000fffe1ff */
[----:B--2---:R-:W-:-:S06]  /*19a0*/  ULEA UR6, UR7, UR6, 0x18 ;  /* 0x0000000607067291 */ /* 0x004fcc000f8ec0ff */
[----:B------:R-:W-:-:S07]  /*19b0*/  LEA R18, R18, UR6, 0x2 ;  /* 0x0000000612127c11 */ /* 0x000fce000f8e10ff */
.L_x_12:
[----:B01-3--:R0:W1:Y:S01]  /*19c0*/  LDS R0, [R18] ;  /* 0x0000000012007984 */ /* 0x00b0620000000800 */
[----:B------:R-:W-:-:S04]  /*19d0*/  UIADD3 UR5, UPT, UPT, UR5, 0x1, URZ ;  /* 0x0000000105057890 */ /* 0x000fc8000fffe0ff */
[----:B------:R-:W-:Y:S01]  /*19e0*/  UISETP.NE.AND UP0, UPT, UR5, URZ, UPT ;  /* 0x000000ff0500728c */ /* 0x000fe2000bf05270 */
[----:B0-----:R-:W-:Y:S01]  /*19f0*/  IADD3 R18, PT, PT, R18, 0x4, RZ ;  /* 0x0000000412127810 */ /* 0x001fe20007ffe0ff */
[----:B-1----:R-:W-:-:S07]  /*1a00*/  FADD R3, R0, R3 ;  /* 0x0000000300037221 */ /* 0x002fce0000000000 */
[----:B------:R-:W-:Y:S05]  /*1a10*/  BRA.U UP0, `(.L_x_12) ;  /* 0xfffffffd00e87547 */ /* 0x000fea000b83ffff */
.L_x_7:
[----:B------:R-:W-:Y:S01]  /*1a20*/  I2FP.F32.S32 R4, UR8 ;  /* 0x0000000800047c45 */ /* 0x000fe20008201400 */
[----:B------:R-:W-:Y:S03]  /*1a30*/  BSSY.RECONVERGENT B0, `(.L_x_13) ;  /* 0x000000c000007945 */ /* 0x000fe60003800200 */
[----:B------:R-:W0:Y:S08]  /*1a40*/  MUFU.RCP R5, R4 ;  /* 0x0000000400057308 */ /* 0x000e300000001000 */
[----:B------:R-:W2:Y:S01]  /*1a50*/  FCHK P0, R3, R4 ;  /* 0x0000000403007302 */ /* 0x000ea20000000000 */
[----:B01-3--:R-:W-:-:S04]  /*1a60*/  FFMA R0, -R4, R5, 1 ;  /* 0x3f80000004007423 */ /* 0x00bfc80000000105 */
[----:B------:R-:W-:-:S04]  /*1a70*/  FFMA R0, R5, R0, R5 ;  /* 0x0000000005007223 */ /* 0x000fc80000000005 */
[----:B------:R-:W-:-:S04]  /*1a80*/  FFMA R5, R0, R3, RZ ;  /* 0x0000000300057223 */ /* 0x000fc800000000ff */
[----:B------:R-:W-:-:S04]  /*1a90*/  FFMA R2, -R4, R5, R3 ;  /* 0x0000000504027223 */ /* 0x000fc80000000103 */
[----:B------:R-:W-:Y:S01]  /*1aa0*/  FFMA R5, R0, R2, R5 ;  /* 0x0000000200057223 */ /* 0x000fe20000000005 */
[----:B--2---:R-:W-:Y:S06]  /*1ab0*/  @!P0 BRA `(.L_x_14) ;  /* 0x00000000000c8947 */ /* 0x004fec0003800000 */
[----:B------:R-:W-:-:S07]  /*1ac0*/  MOV R2, 0x1ae0 ;  /* 0x00001ae000027802 */ /* 0x000fce0000000f00 */
[----:B------:R-:W-:Y:S05]  /*1ad0*/  CALL.REL.NOINC `($__internal_0_$__cuda_sm3x_div_rn_noftz_f32_slowpath) ;  /* 0x0000000000187944 */ /* 0x000fea0003c00000 */
[----:B------:R-:W-:-:S07]  /*1ae0*/  IMAD.MOV.U32 R5, RZ, RZ, R0 ;  /* 0x000000ffff057224 */ /* 0x000fce00078e0000 */
.L_x_14:
[----:B------:R-:W-:Y:S05]  /*1af0*/  BSYNC.RECONVERGENT B0 ;  /* 0x0000000000007941 */ /* 0x000fea0003800200 */
.L_x_13:
[----:B------:R-:W0:Y:S02]  /*1b00*/  LDC.64 R2, c[0x0][0x390] ;  /* 0x0000e400ff027b82 */ /* 0x000e240000000a00 */
[----:B0-----:R-:W-:-:S05]  /*1b10*/  IMAD.WIDE R2, R11, 0x4, R2 ;  /* 0x000000040b027825 */ /* 0x001fca00078e0202 */
[----:B------:R-:W-:Y:S01]  /*1b20*/  STG.E desc[UR12][R2.64], R5 ;  /* 0x0000000502007986 */ /* 0x000fe2000c10190c */
[----:B------:R-:W-:Y:S05]  /*1b30*/  EXIT ;  /* 0x000000000000794d */ /* 0x000fea0003800000 */
        .weak           $__internal_0_$__cuda_sm3x_div_rn_noftz_f32_slowpath
        .type           $__internal_0_$__cuda_sm3x_div_rn_noftz_f32_slowpath,@function
        .size           $__internal_0_$__cuda_sm3x_div_rn_noftz_f32_slowpath,(.L_x_47 - $__internal_0_$__cuda_sm3x_div_rn_noftz_f32_slowpath)
$__internal_0_$__cuda_sm3x_div_rn_noftz_f32_slowpath:
[----:B------:R-:W-:Y:S01]  /*1b40*/  SHF.R.U32.HI R5, RZ, 0x17, R4 ;  /* 0x00000017ff057819 */ /* 0x000fe20000011604 */
[----:B------:R-:W-:Y:S01]  /*1b50*/  BSSY.RECONVERGENT B1, `(.L_x_15) ;  /* 0x0000063000017945 */ /* 0x000fe20003800200 */
[----:B------:R-:W-:Y:S02]  /*1b60*/  SHF.R.U32.HI R0, RZ, 0x17, R3 ;  /* 0x00000017ff007819 */ /* 0x000fe40000011603 */
[----:B------:R-:W-:Y:S02]  /*1b70*/  LOP3.LUT R5, R5, 0xff, RZ, 0xc0, !PT ;  /* 0x000000ff05057812 */ /* 0x000fe400078ec0ff */
[----:B------:R-:W-:Y:S02]  /*1b80*/  LOP3.LUT R10, R0, 0xff, RZ, 0xc0, !PT ;  /* 0x000000ff000a7812 */ /* 0x000fe400078ec0ff */
[----:B------:R-:W-:-:S03]  /*1b90*/  IADD3 R7, PT, PT, R5, -0x1, RZ ;  /* 0xffffffff05077810 */ /* 0x000fc60007ffe0ff */
[----:B------:R-:W-:Y:S01]  /*1ba0*/  VIADD R8, R10, 0xffffffff ;  /* 0xffffffff0a087836 */ /* 0x000fe20000000000 */
[----:B------:R-:W-:-:S04]  /*1bb0*/  ISETP.GT.U32.AND P0, PT, R7, 0xfd, PT ;  /* 0x000000fd0700780c */ /* 0x000fc80003f04070 */
[----:B------:R-:W-:-:S13]  /*1bc0*/  ISETP.GT.U32.OR P0, PT, R8, 0xfd, P0 ;  /* 0x000000fd0800780c */ /* 0x000fda0000704470 */
[----:B------:R-:W-:Y:S01]  /*1bd0*/  @!P0 MOV R6, RZ ;  /* 0x000000ff00068202 */ /* 0x000fe20000000f00 */
[----:B------:R-:W-:Y:S06]  /*1be0*/  @!P0 BRA `(.L_x_16) ;  /* 0x0000000000608947 */ /* 0x000fec0003800000 */
[----:B------:R-:W-:Y:S01]  /*1bf0*/  FSETP.GTU.FTZ.AND P0, PT, |R3|, +INF , PT ;  /* 0x7f8000000300780b */ /* 0x000fe20003f1c200 */
[----:B------:R-:W-:Y:S01]  /*1c00*/  IMAD.MOV.U32 R0, RZ, RZ, R4 ;  /* 0x000000ffff007224 */ /* 0x000fe200078e0004 */
[----:B------:R-:W-:-:S04]  /*1c10*/  FSETP.GTU.FTZ.AND P1, PT, |R4|, +INF , PT ;  /* 0x7f8000000400780b */ /* 0x000fc80003f3c200 */
[----:B------:R-:W-:-:S13]  /*1c20*/  PLOP3.LUT P0, PT, P0, P1, PT, 0xf8, 0x8f ;  /* 0x00000000008f781c */ /* 0x000fda0000703f70 */
[----:B------:R-:W-:Y:S05]  /*1c30*/  @P0 BRA `(.L_x_17) ;  /* 0x00000004004c0947 */ /* 0x000fea0003800000 */
[----:B------:R-:W-:-:S13]  /*1c40*/  LOP3.LUT P0, RZ, R4, 0x7fffffff, R3, 0xc8, !PT ;  /* 0x7fffffff04ff7812 */ /* 0x000fda000780c803 */
[----:B------:R-:W-:Y:S05]  /*1c50*/  @!P0 BRA `(.L_x_18) ;  /* 0x00000004003c8947 */ /* 0x000fea0003800000 */
[C---:B------:R-:W-:Y:S02]  /*1c60*/  FSETP.NEU.FTZ.AND P1, PT, |R3|.reuse, +INF , PT ;  /* 0x7f8000000300780b */ /* 0x040fe40003f3d200 */
[----:B------:R-:W-:Y:S02]  /*1c70*/  FSETP.NEU.FTZ.AND P0, PT, |R0|, +INF , PT ;  /* 0x7f8000000000780b */ /* 0x000fe40003f1d200 */
[----:B------:R-:W-:-:S11]  /*1c80*/  FSETP.NEU.FTZ.AND P2, PT, |R3|, +INF , PT ;  /* 0x7f8000000300780b */ /* 0x000fd60003f5d200 */
[----:B------:R-:W-:Y:S05]  /*1c90*/  @!P0 BRA !P1, `(.L_x_18) ;  /* 0x00000004002c8947 */ /* 0x000fea0004800000 */
[----:B------:R-:W-:-:S04]  /*1ca0*/  LOP3.LUT P1, RZ, R3, 0x7fffffff, RZ, 0xc0, !PT ;  /* 0x7fffffff03ff7812 */ /* 0x000fc8000782c0ff */
[----:B------:R-:W-:-:S13]  /*1cb0*/  PLOP3.LUT P0, PT, P0, P1, PT, 0x2f, 0xf2 ;  /* 0x0000000000f2781c */ /* 0x000fda0000702577 */
[----:B------:R-:W-:Y:S05]  /*1cc0*/  @P0 BRA `(.L_x_19) ;  /* 0x0000000400180947 */ /* 0x000fea0003800000 */
[----:B------:R-:W-:-:S04]  /*1cd0*/  LOP3.LUT P0, RZ, R4, 0x7fffffff, RZ, 0xc0, !PT ;  /* 0x7fffffff04ff7812 */ /* 0x000fc8000780c0ff */
[----:B------:R-:W-:-:S13]  /*1ce0*/  PLOP3.LUT P0, PT, P2, P0, PT, 0x2f, 0xf2 ;  /* 0x0000000000f2781c */ /* 0x000fda0001700577 */
[----:B------:R-:W-:Y:S05]  /*1cf0*/  @P0 BRA `(.L_x_20) ;  /* 0x0000000400000947 */ /* 0x000fea0003800000 */
[----:B------:R-:W-:Y:S02]  /*1d00*/  ISETP.GE.AND P0, PT, R8, RZ, PT ;  /* 0x000000ff0800720c */ /* 0x000fe40003f06270 */
[----:B------:R-:W-:-:S11]  /*1d10*/  ISETP.GE.AND P1, PT, R7, RZ, PT ;  /* 0x000000ff0700720c */ /* 0x000fd60003f26270 */
[----:B------:R-:W-:Y:S01]  /*1d20*/  @P0 MOV R6, RZ ;  /* 0x000000ff00060202 */ /* 0x000fe20000000f00 */
[----:B------:R-:W-:Y:S02]  /*1d30*/  @!P0 IMAD.MOV.U32 R6, RZ, RZ, -0x40 ;  /* 0xffffffc0ff068424 */ /* 0x000fe400078e00ff */
[----:B------:R-:W-:Y:S01]  /*1d40*/  @!P0 FFMA R3, R3, 1.84467440737095516160e+19, RZ ;  /* 0x5f80000003038823 */ /* 0x000fe200000000ff */
[----:B------:R-:W-:Y:S02]  /*1d50*/  @!P1 FFMA R4, R0, 1.84467440737095516160e+19, RZ ;  /* 0x5f80000000049823 */ /* 0x000fe400000000ff */
[----:B------:R-:W-:-:S07]  /*1d60*/  @!P1 IADD3 R6, PT, PT, R6, 0x40, RZ ;  /* 0x0000004006069810 */ /* 0x000fce0007ffe0ff */
.L_x_16:
[----:B------:R-:W-:Y:S01]  /*1d70*/  LEA R7, R5, 0xc0800000, 0x17 ;  /* 0xc080000005077811 */ /* 0x000fe200078eb8ff */
[----:B------:R-:W-:Y:S04]  /*1d80*/  BSSY.RECONVERGENT B2, `(.L_x_21) ;  /* 0x0000036000027945 */ /* 0x000fe80003800200 */
[----:B------:R-:W-:Y:S01]  /*1d90*/  IMAD.IADD R7, R4, 0x1, -R7 ;  /* 0x0000000104077824 */ /* 0x000fe200078e0a07 */
[----:B------:R-:W-:-:S03]  /*1da0*/  IADD3 R4, PT, PT, R10, -0x7f, RZ ;  /* 0xffffff810a047810 */ /* 0x000fc60007ffe0ff */
[----:B------:R-:W0:Y:S01]  /*1db0*/  MUFU.RCP R8, R7 ;  /* 0x0000000700087308 */ /* 0x000e220000001000 */
[----:B------:R-:W-:Y:S01]  /*1dc0*/  FADD.FTZ R9, -R7, -RZ ;  /* 0x800000ff07097221 */ /* 0x000fe20000010100 */
[C---:B------:R-:W-:Y:S01]  /*1dd0*/  IMAD R0, R4.reuse, -0x800000, R3 ;  /* 0xff80000004007824 */ /* 0x040fe200078e0203 */
[----:B------:R-:W-:-:S05]  /*1de0*/  IADD3 R5, PT, PT, R4, 0x7f, -R5 ;  /* 0x0000007f04057810 */ /* 0x000fca0007ffe805 */
[----:B------:R-:W-:Y:S02]  /*1df0*/  IMAD.IADD R5, R5, 0x1, R6 ;  /* 0x0000000105057824 */ /* 0x000fe400078e0206 */
[----:B0-----:R-:W-:-:S04]  /*1e00*/  FFMA R13, R8, R9, 1 ;  /* 0x3f800000080d7423 */ /* 0x001fc80000000009 */
[----:B------:R-:W-:-:S04]  /*1e10*/  FFMA R10, R8, R13, R8 ;  /* 0x0000000d080a7223 */ /* 0x000fc80000000008 */
[----:B------:R-:W-:-:S04]  /*1e20*/  FFMA R3, R0, R10, RZ ;  /* 0x0000000a00037223 */ /* 0x000fc800000000ff */
[----:B------:R-:W-:-:S04]  /*1e30*/  FFMA R8, R9, R3, R0 ;  /* 0x0000000309087223 */ /* 0x000fc80000000000 */
[----:B------:R-:W-:-:S04]  /*1e40*/  FFMA R13, R10, R8, R3 ;  /* 0x000000080a0d7223 */ /* 0x000fc80000000003 */
[----:B------:R-:W-:-:S04]  /*1e50*/  FFMA R8, R9, R13, R0 ;  /* 0x0000000d09087223 */ /* 0x000fc80000000000 */
[----:B------:R-:W-:-:S05]  /*1e60*/  FFMA R0, R10, R8, R13 ;  /* 0x000000080a007223 */ /* 0x000fca000000000d */
[----:B------:R-:W-:-:S04]  /*1e70*/  SHF.R.U32.HI R3, RZ, 0x17, R0 ;  /* 0x00000017ff037819 */ /* 0x000fc80000011600 */
[----:B------:R-:W-:-:S04]  /*1e80*/  LOP3.LUT R3, R3, 0xff, RZ, 0xc0, !PT ;  /* 0x000000ff03037812 */ /* 0x000fc800078ec0ff */
[----:B------:R-:W-:-:S05]  /*1e90*/  IADD3 R7, PT, PT, R3, R5, RZ ;  /* 0x0000000503077210 */ /* 0x000fca0007ffe0ff */
[----:B------:R-:W-:-:S05]  /*1ea0*/  VIADD R3, R7, 0xffffffff ;  /* 0xffffffff07037836 */ /* 0x000fca0000000000 */
[----:B------:R-:W-:-:S13]  /*1eb0*/  ISETP.GE.U32.AND P0, PT, R3, 0xfe, PT ;  /* 0x000000fe0300780c */ /* 0x000fda0003f06070 */
[----:B------:R-:W-:Y:S05]  /*1ec0*/  @!P0 BRA `(.L_x_22) ;  /* 0x0000000000808947 */ /* 0x000fea0003800000 */
[----:B------:R-:W-:-:S13]  /*1ed0*/  ISETP.GT.AND P0, PT, R7, 0xfe, PT ;  /* 0x000000fe0700780c */ /* 0x000fda0003f04270 */
[----:B------:R-:W-:Y:S05]  /*1ee0*/  @P0 BRA `(.L_x_23) ;  /* 0x00000000006c0947 */ /* 0x000fea0003800000 */
[----:B------:R-:W-:-:S13]  /*1ef0*/  ISETP.GE.AND P0, PT, R7, 0x1, PT ;  /* 0x000000010700780c */ /* 0x000fda0003f06270 */
[----:B------:R-:W-:Y:S05]  /*1f00*/  @P0 BRA `(.L_x_24) ;  /* 0x0000000000740947 */ /* 0x000fea0003800000 */
[----:B------:R-:W-:Y:S02]  /*1f10*/  ISETP.GE.AND P0, PT, R7, -0x18, PT ;  /* 0xffffffe80700780c */ /* 0x000fe40003f06270 */
[----:B------:R-:W-:-:S11]  /*1f20*/  LOP3.LUT R0, R0, 0x80000000, RZ, 0xc0, !PT ;  /* 0x8000000000007812 */ /* 0x000fd600078ec0ff */
[----:B------:R-:W-:Y:S05]  /*1f30*/  @!P0 BRA `(.L_x_24) ;  /* 0x0000000000688947 */ /* 0x000fea0003800000 */
[CCC-:B------:R-:W-:Y:S01]  /*1f40*/  FFMA.RZ R3, R10.reuse, R8.reuse, R13.reuse ;  /* 0x000000080a037223 */ /* 0x1c0fe2000000c00d */
[C---:B------:R-:W-:Y:S01]  /*1f50*/  IADD3 R6, PT, PT, R7.reuse, 0x20, RZ ;  /* 0x0000002007067810 */ /* 0x040fe20007ffe0ff */
[CCC-:B------:R-:W-:Y:S01]  /*1f60*/  FFMA.RM R4, R10.reuse, R8.reuse, R13.reuse ;  /* 0x000000080a047223 */ /* 0x1c0fe2000000400d */
[----:B------:R-:W-:Y:S02]  /*1f70*/  ISETP.NE.AND P2, PT, R7, RZ, PT ;  /* 0x000000ff0700720c */ /* 0x000fe40003f45270 */
[----:B------:R-:W-:Y:S01]  /*1f80*/  LOP3.LUT R5, R3, 0x7fffff, RZ, 0xc0, !PT ;  /* 0x007fffff03057812 */ /* 0x000fe200078ec0ff */
[----:B------:R-:W-:Y:S01]  /*1f90*/  FFMA.RP R3, R10, R8, R13 ;  /* 0x000000080a037223 */ /* 0x000fe2000000800d */
[----:B------:R-:W-:Y:S01]  /*1fa0*/  ISETP.NE.AND P1, PT, R7, RZ, PT ;  /* 0x000000ff0700720c */ /* 0x000fe20003f25270 */
[----:B------:R-:W-:Y:S01]  /*1fb0*/  IMAD.MOV R7, RZ, RZ, -R7 ;  /* 0x000000ffff077224 */ /* 0x000fe200078e0a07 */
[----:B------:R-:W-:Y:S02]  /*1fc0*/  LOP3.LUT R5, R5, 0x800000, RZ, 0xfc, !PT ;  /* 0x0080000005057812 */ /* 0x000fe400078efcff */
[----:B------:R-:W-:-:S02]  /*1fd0*/  FSETP.NEU.FTZ.AND P0, PT, R3, R4, PT ;  /* 0x000000040300720b */ /* 0x000fc40003f1d000 */
[----:B------:R-:W-:Y:S02]  /*1fe0*/  SHF.L.U32 R6, R5, R6, RZ ;  /* 0x0000000605067219 */ /* 0x000fe400000006ff */
[----:B------:R-:W-:Y:S02]  /*1ff0*/  SEL R4, R7, RZ, P2 ;  /* 0x000000ff07047207 */ /* 0x000fe40001000000 */
[----:B------:R-:W-:Y:S02]  /*2000*/  ISETP.NE.AND P1, PT, R6, RZ, P1 ;  /* 0x000000ff0600720c */ /* 0x000fe40000f25270 */
[----:B------:R-:W-:Y:S02]  /*2010*/  SHF.R.U32.HI R4, RZ, R4, R5 ;  /* 0x00000004ff047219 */ /* 0x000fe40000011605 */
[----:B------:R-:W-:Y:S02]  /*2020*/  PLOP3.LUT P0, PT, P0, P1, PT, 0xf8, 0x8f ;  /* 0x00000000008f781c */ /* 0x000fe40000703f70 */
[----:B------:R-:W-:-:S02]  /*2030*/  SHF.R.U32.HI R6, RZ, 0x1, R4 ;  /* 0x00000001ff067819 */ /* 0x000fc40000011604 */
[----:B------:R-:W-:-:S04]  /*2040*/  SEL R3, RZ, 0x1, !P0 ;  /* 0x00000001ff037807 */ /* 0x000fc80004000000 */
[----:B------:R-:W-:-:S04]  /*2050*/  LOP3.LUT R3, R3, 0x1, R6, 0xf8, !PT ;  /* 0x0000000103037812 */ /* 0x000fc800078ef806 */
[----:B------:R-:W-:-:S04]  /*2060*/  LOP3.LUT R3, R3, R4, RZ, 0xc0, !PT ;  /* 0x0000000403037212 */ /* 0x000fc800078ec0ff */
[----:B------:R-:W-:-:S04]  /*2070*/  IADD3 R3, PT, PT, R6, R3, RZ ;  /* 0x0000000306037210 */ /* 0x000fc80007ffe0ff */
[----:B------:R-:W-:Y:S01]  /*2080*/  LOP3.LUT R0, R3, R0, RZ, 0xfc, !PT ;  /* 0x0000000003007212 */ /* 0x000fe200078efcff */
[----:B------:R-:W-:Y:S06]  /*2090*/  BRA `(.L_x_24) ;  /* 0x0000000000107947 */ /* 0x000fec0003800000 */
.L_x_23:
[----:B------:R-:W-:-:S04]  /*20a0*/  LOP3.LUT R0, R0, 0x80000000, RZ, 0xc0, !PT ;  /* 0x8000000000007812 */ /* 0x000fc800078ec0ff */
[----:B------:R-:W-:Y:S01]  /*20b0*/  LOP3.LUT R0, R0, 0x7f800000, RZ, 0xfc, !PT ;  /* 0x7f80000000007812 */ /* 0x000fe200078efcff */
[----:B------:R-:W-:Y:S06]  /*20c0*/  BRA `(.L_x_24) ;  /* 0x0000000000047947 */ /* 0x000fec0003800000 */
.L_x_22:
[----:B------:R-:W-:-:S07]  /*20d0*/  IMAD R0, R5, 0x800000, R0 ;  /* 0x0080000005007824 */ /* 0x000fce00078e0200 */
.L_x_24:
[----:B------:R-:W-:Y:S05]  /*20e0*/  BSYNC.RECONVERGENT B2 ;  /* 0x0000000000027941 */ /* 0x000fea0003800200 */
.L_x_21:
[----:B------:R-:W-:Y:S05]  /*20f0*/  BRA `(.L_x_25) ;  /* 0x0000000000207947 */ /* 0x000fea0003800000 */
.L_x_20:
[----:B------:R-:W-:-:S04]  /*2100*/  LOP3.LUT R0, R4, 0x80000000, R3, 0x48, !PT ;  /* 0x8000000004007812 */ /* 0x000fc800078e4803 */
[----:B------:R-:W-:Y:S01]  /*2110*/  LOP3.LUT R0, R0, 0x7f800000, RZ, 0xfc, !PT ;  /* 0x7f80000000007812 */ /* 0x000fe200078efcff */
[----:B------:R-:W-:Y:S06]  /*2120*/  BRA `(.L_x_25) ;  /* 0x0000000000147947 */ /* 0x000fec0003800000 */
.L_x_19:
[----:B------:R-:W-:Y:S01]  /*2130*/  LOP3.LUT R0, R4, 0x80000000, R3, 0x48, !PT ;  /* 0x8000000004007812 */ /* 0x000fe200078e4803 */
[----:B------:R-:W-:Y:S06]  /*2140*/  BRA `(.L_x_25) ;  /* 0x00000000000c7947 */ /* 0x000fec0003800000 */
.L_x_18:
[----:B------:R-:W0:Y:S01]  /*2150*/  MUFU.RSQ R0, -QNAN ;  /* 0xffc0000000007908 */ /* 0x000e220000001400 */
[----:B------:R-:W-:Y:S05]  /*2160*/  BRA `(.L_x_25) ;  /* 0x0000000000047947 */ /* 0x000fea0003800000 */
.L_x_17:
[----:B------:R-:W-:-:S07]  /*2170*/  FADD.FTZ R0, R3, R0 ;  /* 0x0000000003007221 */ /* 0x000fce0000010000 */
.L_x_25:
[----:B------:R-:W-:Y:S05]  /*2180*/  BSYNC.RECONVERGENT B1 ;  /* 0x0000000000017941 */ /* 0x000fea0003800200 */
.L_x_15:
[----:B------:R-:W-:-:S04]  /*2190*/  HFMA2 R3, -RZ, RZ, 0, 0 ;  /* 0x00000000ff037431 */ /* 0x000fc800000001ff */
[----:B0-----:R-:W-:Y:S05]  /*21a0*/  RET.REL.NODEC R2 `(_Z25DeviceCalculateSMA_SharedPfiS_ii) ;  /* 0xffffffdc02947950 */ /* 0x001fea0003c3ffff */
.L_x_26:
[----:B------:R-:W-:-:S00]  /*21b0*/  BRA `(.L_x_26) ;  /* 0xfffffffc00fc7947 */ /* 0x000fc0000383ffff */
[----:B------:R-:W-:-:S00]  /*21c0*/  NOP ;  /* 0x0000000000007918 */ /* 0x000fc00000000000 */
        /* <DEDUP_REMOVED lines=11> */
.L_x_47:


//--------------------- .text._Z25DeviceCalculateSMA_GlobalPfiS_ii --------------------------
	.section	.text._Z25DeviceCalculateSMA_GlobalPfiS_ii,"ax",@progbits
	.align	128
        .global         _Z25DeviceCalculateSMA_GlobalPfiS_ii
        .type           _Z25DeviceCalculateSMA_GlobalPfiS_ii,@function
        .size           _Z25DeviceCalculateSMA_GlobalPfiS_ii,(.L_x_48 - _Z25DeviceCalculateSMA_GlobalPfiS_ii)
        .other          _Z25DeviceCalculateSMA_GlobalPfiS_ii,@"STO_CUDA_ENTRY STV_DEFAULT"
_Z25DeviceCalculateSMA_GlobalPfiS_ii:
.text._Z25DeviceCalculateSMA_GlobalPfiS_ii:
[----:B------:R-:W-:Y:S01]  /*0000*/  LDC R1, c[0x0][0x37c] ;  /* 0x0000df00ff017b82 */ /* 0x000fe20000000800 */
[----:B------:R-:W0:Y:S07]  /*0010*/  S2R R0, SR_TID.X ;  /* 0x0000000000007919 */ /* 0x000e2e0000002100 */
[----:B------:R-:W1:Y:S01]  /*0020*/  S2UR UR5, SR_CTAID.X ;  /* 0x00000000000579c3 */ /* 0x000e620000002500 */
[----:B------:R-:W1:Y:S01]  /*0030*/  LDCU UR4, c[0x0][0x360] ;  /* 0x00006c00ff0477ac */ /* 0x000e620008000800 */
[----:B------:R-:W2:Y:S01]  /*0040*/  LDCU UR6, c[0x0][0x398] ;  /* 0x00007300ff0677ac */ /* 0x000ea20008000800 */
[----:B-1----:R-:W-:-:S06]  /*0050*/  UIMAD UR4, UR4, UR5, URZ ;  /* 0x00000005040472a4 */ /* 0x002fcc000f8e02ff */
[----:B0-----:R-:W-:-:S04]  /*0060*/  IADD3 R2, PT, PT, R0, UR4, RZ ;  /* 0x0000000400027c10 */ /* 0x001fc8000fffe0ff */
[----:B--2---:R-:W-:-:S13]  /*0070*/  ISETP.GE.AND P0, PT, R2, UR6, PT ;  /* 0x0000000602007c0c */ /* 0x004fda000bf06270 */
[----:B------:R-:W-:Y:S05]  /*0080*/  @P0 EXIT ;  /* 0x000000000000094d */ /* 0x000fea0003800000 */
[----:B------:R-:W0:Y:S01]  /*0090*/  LDCU UR11, c[0x0][0x39c] ;  /* 0x00007380ff0b77ac */ /* 0x000e220008000800 */
[----:B------:R-:W-:Y:S01]  /*00a0*/  IMAD.MOV.U32 R3, RZ, RZ, RZ ;  /* 0x000000ffff037224 */ /* 0x000fe200078e00ff */
[----:B------:R-:W1:Y:S01]  /*00b0*/  LDCU.64 UR12, c[0x0][0x358] ;  /* 0x00006b00ff0c77ac */ /* 0x000e620008000a00 */
[----:B0-----:R-:W-:-:S09]  /*00c0*/  UISETP.GE.AND UP0, UPT, UR11, 0x1, UPT ;  /* 0x000000010b00788c */ /* 0x001fd2000bf06270 */
[----:B-1----:R-:W-:Y:S05]  /*00d0*/  BRA.U !UP0, `(.L_x_27) ;  /* 0x0000000508a87547 */ /* 0x002fea000b800000 */
[----:B------:R-:W-:Y:S01]  /*00e0*/  UISETP.GE.U32.AND UP1, UPT, UR11, 0x10, UPT ;  /* 0x000000100b00788c */ /* 0x000fe2000bf26070 */
[----:B------:R-:W-:Y:S01]  /*00f0*/  HFMA2 R3, -RZ, RZ, 0, 0 ;  /* 0x00000000ff037431 */ /* 0x000fe200000001ff */
[----:B------:R-:W-:Y:S01]  /*0100*/  ULOP3.LUT UR8, UR11, 0xf, URZ, 0xc0, !UPT ;  /* 0x0000000f0b087892 */ /* 0x000fe2000f8ec0ff */
[----:B------:R-:W-:-:S03]  /*0110*/  IMAD.MOV.U32 R7, RZ, RZ, RZ ;  /* 0x000000ffff077224 */ /* 0x000fc600078e00ff */
[----:B------:R-:W-:-:S03]  /*0120*/  UISETP.NE.AND UP0, UPT, UR8, URZ, UPT ;  /* 0x000000ff0800728c */ /* 0x000fc6000bf05270 */
[----:B------:R-:W-:Y:S08]  /*0130*/  BRA.U !UP1, `(.L_x_28) ;  /* 0x0000000109bc7547 */ /* 0x000ff0000b800000 */
[----:B------:R-:W0:Y:S01]  /*0140*/  LDCU.64 UR6, c[0x0][0x380] ;  /* 0x00007000ff0677ac */ /* 0x000e220008000a00 */
[----:B------:R-:W-:Y:S01]  /*0150*/  MOV R3, RZ ;  /* 0x000000ff00037202 */ /* 0x000fe20000000f00 */
[----:B------:R-:W-:Y:S01]  /*0160*/  IMAD.MOV.U32 R6, RZ, RZ, R2 ;  /* 0x000000ffff067224 */ /* 0x000fe200078e0002 */
[----:B------:R-:W-:-:S04]  /*0170*/  ULOP3.LUT UR9, UR11, 0x7ffffff0, URZ, 0xc0, !UPT ;  /* 0x7ffffff00b097892 */ /* 0x000fc8000f8ec0ff */
[----:B------:R-:W-:Y:S02]  /*0180*/  UIADD3 UR10, UPT, UPT, -UR9, URZ, URZ ;  /* 0x000000ff090a7290 */ /* 0x000fe4000fffe1ff */
[----:B------:R-:W-:Y:S01]  /*0190*/  MOV R7, UR9 ;  /* 0x0000000900077c02 */ /* 0x000fe20008000f00 */
[----:B0-----:R-:W-:-:S04]  /*01a0*/  UIADD3 UR5, UP1, UPT, UR6, 0x20, URZ ;  /* 0x0000002006057890 */ /* 0x001fc8000ff3e0ff */
[----:B------:R-:W-:-:S12]  /*01b0*/  UIADD3.X UR6, UPT, UPT, URZ, UR7, URZ, UP1, !UPT ;  /* 0x00000007ff067290 */ /* 0x000fd80008ffe4ff */
.L_x_29:
[----:B------:R-:W-:Y:S01]  /*01c0*/  MOV R5, UR6 ;  /* 0x0000000600057c02 */ /* 0x000fe20008000f00 */
[----:B------:R-:W-:-:S04]  /*01d0*/  IMAD.U32 R4, RZ, RZ, UR5 ;  /* 0x00000005ff047e24 */ /* 0x000fc8000f8e00ff */
[----:B------:R-:W-:-:S05]  /*01e0*/  IMAD.WIDE R4, R6, 0x4, R4 ;  /* 0x0000000406047825 */ /* 0x000fca00078e0204 */
[----:B------:R-:W2:Y:S04]  /*01f0*/  LDG.E R18, desc[UR12][R4.64+-0x20] ;  /* 0xffffe00c04127981 */ /* 0x000ea8000c1e1900 */
[----:B------:R-:W3:Y:S04]  /*0200*/  LDG.E R17, desc[UR12][R4.64+-0x1c] ;  /* 0xffffe40c04117981 */ /* 0x000ee8000c1e1900 */
[----:B------:R-:W4:Y:S04]  /*0210*/  LDG.E R20, desc[UR12][R4.64+-0x18] ;  /* 0xffffe80c04147981 */ /* 0x000f28000c1e1900 */
[----:B------:R-:W5:Y:S04]  /*0220*/  LDG.E R22, desc[UR12][R4.64+-0x14] ;  /* 0xffffec0c04167981 */ /* 0x000f68000c1e1900 */
        /* <DEDUP_REMOVED lines=11> */
[----:B------:R-:W5:Y:S01]  /*02e0*/  LDG.E R16, desc[UR12][R4.64+0x1c] ;  /* 0x00001c0c04107981 */ /* 0x000f62000c1e1900 */
[----:B------:R-:W-:Y:S01]  /*02f0*/  UIADD3 UR10, UPT, UPT, UR10, 0x10, URZ ;  /* 0x000000100a0a7890 */ /* 0x000fe2000fffe0ff */
[----:B------:R-:W-:-:S03]  /*0300*/  VIADD R6, R6, 0x10 ;  /* 0x0000001006067836 */ /* 0x000fc60000000000 */
[----:B------:R-:W-:Y:S01]  /*0310*/  UISETP.NE.AND UP1, UPT, UR10, URZ, UPT ;  /* 0x000000ff0a00728c */ /* 0x000fe2000bf25270 */
[----:B--2---:R-:W-:-:S04]  /*0320*/  FADD R18, R18, R3 ;  /* 0x0000000312127221 */ /* 0x004fc80000000000 */
[----:B---3--:R-:W-:-:S04]  /*0330*/  FADD R17, R18, R17 ;  /* 0x0000001112117221 */ /* 0x008fc80000000000 */
[----:B----4-:R-:W-:-:S04]  /*0340*/  FADD R17, R17, R20 ;  /* 0x0000001411117221 */ /* 0x010fc80000000000 */
[----:B-----5:R-:W-:-:S04]  /*0350*/  FADD R17, R17, R22 ;  /* 0x0000001611117221 */ /* 0x020fc80000000000 */
[----:B------:R-:W-:-:S04]  /*0360*/  FADD R17, R17, R24 ;  /* 0x0000001811117221 */ /* 0x000fc80000000000 */
        /* <DEDUP_REMOVED lines=10> */
[----:B------:R-:W-:Y:S01]  /*0410*/  FADD R3, R9, R16 ;  /* 0x0000001009037221 */ /* 0x000fe20000000000 */
[----:B------:R-:W-:Y:S06]  /*0420*/  BRA.U UP1, `(.L_x_29) ;  /* 0xfffffffd01647547 */ /* 0x000fec000b83ffff */
.L_x_28:
[----:B------:R-:W-:Y:S05]  /*0430*/  BRA.U !UP0, `(.L_x_27) ;  /* 0x0000000108d07547 */ /* 0x000fea000b800000 */
[----:B------:R-:W-:Y:S02]  /*0440*/  UISETP.GE.U32.AND UP0, UPT, UR8, 0x8, UPT ;  /* 0x000000080800788c */ /* 0x000fe4000bf06070 */
[----:B------:R-:W-:-:S04]  /*0450*/  ULOP3.LUT UR6, UR11, 0x7, URZ, 0xc0, !UPT ;  /* 0x000000070b067892 */ /* 0x000fc8000f8ec0ff */
[----:B------:R-:W-:-:S03]  /*0460*/  UISETP.NE.AND UP1, UPT, UR6, URZ, UPT ;  /* 0x000000ff0600728c */ /* 0x000fc6000bf25270 */
[----:B------:R-:W-:Y:S08]  /*0470*/  BRA.U !UP0, `(.L_x_30) ;  /* 0x0000000108507547 */ /* 0x000ff0000b800000 */
[----:B------:R-:W0:Y:S01]  /*0480*/  LDC.64 R4, c[0x0][0x380] ;  /* 0x0000e000ff047b82 */ /* 0x000e220000000a00 */
[----:B------:R-:W-:-:S05]  /*0490*/  IADD3 R9, PT, PT, R2, R7, RZ ;  /* 0x0000000702097210 */ /* 0x000fca0007ffe0ff */
[----:B0-----:R-:W-:-:S05]  /*04a0*/  IMAD.WIDE R4, R9, 0x4, R4 ;  /* 0x0000000409047825 */ /* 0x001fca00078e0204 */
[----:B------:R-:W2:Y:S04]  /*04b0*/  LDG.E R6, desc[UR12][R4.64] ;  /* 0x0000000c04067981 */ /* 0x000ea8000c1e1900 */
[----:B------:R-:W3:Y:S04]  /*04c0*/  LDG.E R9, desc[UR12][R4.64+0x4] ;  /* 0x0000040c04097981 */ /* 0x000ee8000c1e1900 */
[----:B------:R-:W4:Y:S04]  /*04d0*/  LDG.E R11, desc[UR12][R4.64+0x8] ;  /* 0x0000080c040b7981 */ /* 0x000f28000c1e1900 */
[----:B------:R-:W5:Y:S04]  /*04e0*/  LDG.E R13, desc[UR12][R4.64+0xc] ;  /* 0x00000c0c040d7981 */ /* 0x000f68000c1e1900 */
[----:B------:R-:W5:Y:S04]  /*04f0*/  LDG.E R15, desc[UR12][R4.64+0x10] ;  /* 0x0000100c040f7981 */ /* 0x000f68000c1e1900 */
[----:B------:R-:W5:Y:S04]  /*0500*/  LDG.E R17, desc[UR12][R4.64+0x14] ;  /* 0x0000140c04117981 */ /* 0x000f68000c1e1900 */
[----:B------:R-:W5:Y:S04]  /*0510*/  LDG.E R19, desc[UR12][R4.64+0x18] ;  /* 0x0000180c04137981 */ /* 0x000f68000c1e1900 */
[----:B------:R-:W5:Y:S01]  /*0520*/  LDG.E R21, desc[UR12][R4.64+0x1c] ;  /* 0x00001c0c04157981 */ /* 0x000f62000c1e1900 */
[----:B------:R-:W-:-:S02]  /*0530*/  VIADD R7, R7, 0x8 ;  /* 0x0000000807077836 */ /* 0x000fc40000000000 */
[----:B--2---:R-:W-:-:S04]  /*0540*/  FADD R6, R3, R6 ;  /* 0x0000000603067221 */ /* 0x004fc80000000000 */
[----:B---3--:R-:W-:-:S04]  /*0550*/  FADD R6, R6, R9 ;  /* 0x0000000906067221 */ /* 0x008fc80000000000 */
[----:B----4-:R-:W-:-:S04]  /*0560*/  FADD R6, R6, R11 ;  /* 0x0000000b06067221 */ /* 0x010fc80000000000 */
[----:B-----5:R-:W-:-:S04]  /*0570*/  FADD R6, R6, R13 ;  /* 0x0000000d06067221 */ /* 0x020fc80000000000 */
[----:B------:R-:W-:-:S04]  /*0580*/  FADD R6, R6, R15 ;  /* 0x0000000f06067221 */ /* 0x000fc80000000000 */
[----:B------:R-:W-:-:S04]  /*0590*/  FADD R6, R6, R17 ;  /* 0x0000001106067221 */ /* 0x000fc80000000000 */
[----:B------:R-:W-:-:S04]  /*05a0*/  FADD R6, R6, R19 ;  /* 0x0000001306067221 */ /* 0x000fc80000000000 */
[----:B------:R-:W-:-:S07]  /*05b0*/  FADD R3, R6, R21 ;  /* 0x0000001506037221 */ /* 0x000fce0000000000 */
.L_x_30:
        /* <DEDUP_REMOVED lines=11> */
[----:B------:R-:W5:Y:S01]  /*0670*/  LDG.E R13, desc[UR12][R4.64+0xc] ;  /* 0x00000c0c040d7981 */ /* 0x000f62000c1e1900 */
[----:B------:R-:W-:-:S02]  /*0680*/  VIADD R7, R7, 0x4 ;  /* 0x0000000407077836 */ /* 0x000fc40000000000 */
[----:B--2---:R-:W-:-:S04]  /*0690*/  FADD R6, R3, R6 ;  /* 0x0000000603067221 */ /* 0x004fc80000000000 */
[----:B---3--:R-:W-:-:S04]  /*06a0*/  FADD R6, R6, R9 ;  /* 0x0000000906067221 */ /* 0x008fc80000000000 */
[----:B----4-:R-:W-:-:S04]  /*06b0*/  FADD R6, R6, R11 ;  /* 0x0000000b06067221 */ /* 0x010fc80000000000 */
[----:B-----5:R-:W-:-:S07]  /*06c0*/  FADD R3, R6, R13 ;  /* 0x0000000d06037221 */ /* 0x020fce0000000000 */
.L_x_31:
[----:B------:R-:W-:Y:S05]  /*06d0*/  BRA.U !UP1, `(.L_x_27) ;  /* 0x0000000109287547 */ /* 0x000fea000b800000 */
[----:B------:R-:W0:Y:S01]  /*06e0*/  LDC.64 R8, c[0x0][0x380] ;  /* 0x0000e000ff087b82 */ /* 0x000e220000000a00 */
[----:B------:R-:W-:Y:S01]  /*06f0*/  IADD3 R7, PT, PT, R0, UR4, R7 ;  /* 0x0000000400077c10 */ /* 0x000fe2000fffe007 */
[----:B------:R-:W-:-:S12]  /*0700*/  UIADD3 UR5, UPT, UPT, -UR5, URZ, URZ ;  /* 0x000000ff05057290 */ /* 0x000fd8000fffe1ff */
.L_x_32:
[----:B0-----:R-:W-:-:S06]  /*0710*/  IMAD.WIDE R4, R7, 0x4, R8 ;  /* 0x0000000407047825 */ /* 0x001fcc00078e0208 */
[----:B------:R-:W2:Y:S01]  /*0720*/  LDG.E R4, desc[UR12][R4.64] ;  /* 0x0000000c04047981 */ /* 0x000ea2000c1e1900 */
[----:B------:R-:W-:Y:S01]  /*0730*/  UIADD3 UR5, UPT, UPT, UR5, 0x1, URZ ;  /* 0x0000000105057890 */ /* 0x000fe2000fffe0ff */
[----:B------:R-:W-:-:S03]  /*0740*/  IADD3 R7, PT, PT, R7, 0x1, RZ ;  /* 0x0000000107077810 */ /* 0x000fc60007ffe0ff */
[----:B------:R-:W-:Y:S01]  /*0750*/  UISETP.NE.AND UP0, UPT, UR5, URZ, UPT ;  /* 0x000000ff0500728c */ /* 0x000fe2000bf05270 */
[----:B--2---:R-:W-:-:S08]  /*0760*/  FADD R3, R4, R3 ;  /* 0x0000000304037221 */ /* 0x004fd00000000000 */
[----:B------:R-:W-:Y:S05]  /*0770*/  BRA.U UP0, `(.L_x_32) ;  /* 0xfffffffd00e47547 */ /* 0x000fea000b83ffff */
.L_x_27:
[----:B------:R-:W-:Y:S01]  /*0780*/  I2FP.F32.S32 R6, UR11 ;  /* 0x0000000b00067c45 */ /* 0x000fe20008201400 */
[----:B------:R-:W-:Y:S03]  /*0790*/  BSSY.RECONVERGENT B0, `(.L_x_33) ;  /* 0x000000c000007945 */ /* 0x000fe60003800200 */
[----:B------:R-:W0:Y:S08]  /*07a0*/  MUFU.RCP R5, R6 ;  /* 0x0000000600057308 */ /* 0x000e300000001000 */
[----:B------:R-:W1:Y:S01]  /*07b0*/  FCHK P0, R3, R6 ;  /* 0x0000000603007302 */ /* 0x000e620000000000 */
[----:B0-----:R-:W-:-:S04]  /*07c0*/  FFMA R0, -R6, R5, 1 ;  /* 0x3f80000006007423 */ /* 0x001fc80000000105 */
[----:B------:R-:W-:-:S04]  /*07d0*/  FFMA R0, R5, R0, R5 ;  /* 0x0000000005007223 */ /* 0x000fc80000000005 */
[----:B------:R-:W-:-:S04]  /*07e0*/  FFMA R5, R0, R3, RZ ;  /* 0x0000000300057223 */ /* 0x000fc800000000ff */
[----:B------:R-:W-:-:S04]  /*07f0*/  FFMA R4, -R6, R5, R3 ;  /* 0x0000000506047223 */ /* 0x000fc80000000103 */
[----:B------:R-:W-:Y:S01]  /*0800*/  FFMA R7, R0, R4, R5 ;  /* 0x0000000400077223 */ /* 0x000fe20000000005 */
[----:B-1----:R-:W-:Y:S06]  /*0810*/  @!P0 BRA `(.L_x_34) ;  /* 0x00000000000c8947 */ /* 0x002fec0003800000 */
[----:B------:R-:W-:-:S07]  /*0820*/  MOV R4, 0x840 ;  /* 0x0000084000047802 */ /* 0x000fce0000000f00 */
[----:B------:R-:W-:Y:S05]  /*0830*/  CALL.REL.NOINC `($__internal_1_$__cuda_sm3x_div_rn_noftz_f32_slowpath) ;  /* 0x0000000000187944 */ /* 0x000fea0003c00000 */
[----:B------:R-:W-:-:S07]  /*0840*/  IMAD.MOV.U32 R7, RZ, RZ, R0 ;  /* 0x000000ffff077224 */ /* 0x000fce00078e0000 */
.L_x_34:
[----:B------:R-:W-:Y:S05]  /*0850*/  BSYNC.RECONVERGENT B0 ;  /* 0x0000000000007941 */ /* 0x000fea0003800200 */
.L_x_33:
[----:B------:R-:W0:Y:S02]  /*0860*/  LDC.64 R4, c[0x0][0x390] ;  /* 0x0000e400ff047b82 */ /* 0x000e240000000a00 */
[----:B0-----:R-:W-:-:S05]  /*0870*/  IMAD.WIDE R2, R2, 0x4, R4 ;  /* 0x0000000402027825 */ /* 0x001fca00078e0204 */
[----:B------:R-:W-:Y:S01]  /*0880*/  STG.E desc[UR12][R2.64], R7 ;  /* 0x0000000702007986 */ /* 0x000fe2000c10190c */
[----:B------:R-:W-:Y:S05]  /*0890*/  EXIT ;  /* 0x000000000000794d */ /* 0x000fea0003800000 */
        .weak           $__internal_1_$__cuda_sm3x_div_rn_noftz_f32_slowpath
        .type           $__internal_1_$__cuda_sm3x_div_rn_noftz_f32_slowpath,@function
        .size           $__internal_1_$__cuda_sm3x_div_rn_noftz_f32_slowpath,(.L_x_48 - $__internal_1_$__cuda_sm3x_div_rn_noftz_f32_slowpath)
$__internal_1_$__cuda_sm3x_div_rn_noftz_f32_slowpath:
        /* <DEDUP_REMOVED lines=35> */
.L_x_36:
        /* <DEDUP_REMOVED lines=30> */
[CCC-:B------:R-:W-:Y:S01]  /*0cb0*/  FFMA.RM R6, R10.reuse, R8.reuse, R13.reuse ;  /* 0x000000080a067223 */ /* 0x1c0fe2000000400d */
[C---:B------:R-:W-:Y:S02]  /*0cc0*/  ISETP.NE.AND P2, PT, R7.reuse, RZ, PT ;  /* 0x000000ff0700720c */ /* 0x040fe40003f45270 */
[----:B------:R-:W-:Y:S02]  /*0cd0*/  ISETP.NE.AND P1, PT, R7, RZ, PT ;  /* 0x000000ff0700720c */ /* 0x000fe40003f25270 */
[----:B------:R-:W-:Y:S01]  /*0ce0*/  LOP3.LUT R5, R3, 0x7fffff, RZ, 0xc0, !PT ;  /* 0x007fffff03057812 */ /* 0x000fe200078ec0ff */
[----:B------:R-:W-:Y:S01]  /*0cf0*/  FFMA.RP R3, R10, R8, R13 ;  /* 0x000000080a037223 */ /* 0x000fe2000000800d */
[----:B------:R-:W-:Y:S02]  /*0d00*/  IADD3 R8, PT, PT, R7, 0x20, RZ ;  /* 0x0000002007087810 */ /* 0x000fe40007ffe0ff */
[----:B------:R-:W-:-:S02]  /*0d10*/  LOP3.LUT R5, R5, 0x800000, RZ, 0xfc, !PT ;  /* 0x0080000005057812 */ /* 0x000fc400078efcff */
[----:B------:R-:W-:Y:S02]  /*0d20*/  IADD3 R7, PT, PT, -R7, RZ, RZ ;  /* 0x000000ff07077210 */ /* 0x000fe40007ffe1ff */
[----:B------:R-:W-:Y:S02]  /*0d30*/  SHF.L.U32 R8, R5, R8, RZ ;  /* 0x0000000805087219 */ /* 0x000fe400000006ff */
[----:B------:R-:W-:Y:S02]  /*0d40*/  FSETP.NEU.FTZ.AND P0, PT, R3, R6, PT ;  /* 0x000000060300720b */ /* 0x000fe40003f1d000 */
[----:B------:R-:W-:Y:S02]  /*0d50*/  SEL R6, R7, RZ, P2 ;  /* 0x000000ff07067207 */ /* 0x000fe40001000000 */
[----:B------:R-:W-:Y:S02]  /*0d60*/  ISETP.NE.AND P1, PT, R8, RZ, P1 ;  /* 0x000000ff0800720c */ /* 0x000fe40000f25270 */
[----:B------:R-:W-:-:S02]  /*0d70*/  SHF.R.U32.HI R6, RZ, R6, R5 ;  /* 0x00000006ff067219 */ /* 0x000fc40000011605 */
[----:B------:R-:W-:Y:S02]  /*0d80*/  PLOP3.LUT P0, PT, P0, P1, PT, 0xf8, 0x8f ;  /* 0x00000000008f781c */ /* 0x000fe40000703f70 */
[----:B------:R-:W-:Y:S02]  /*0d90*/  SHF.R.U32.HI R8, RZ, 0x1, R6 ;  /* 0x00000001ff087819 */ /* 0x000fe40000011606 */
[----:B------:R-:W-:-:S04]  /*0da0*/  SEL R3, RZ, 0x1, !P0 ;  /* 0x00000001ff037807 */ /* 0x000fc80004000000 */
[----:B------:R-:W-:-:S04]  /*0db0*/  LOP3.LUT R3, R3, 0x1, R8, 0xf8, !PT ;  /* 0x0000000103037812 */ /* 0x000fc800078ef808 */
[----:B------:R-:W-:-:S05]  /*0dc0*/  LOP3.LUT R3, R3, R6, RZ, 0xc0, !PT ;  /* 0x0000000603037212 */ /* 0x000fca00078ec0ff */
[----:B------:R-:W-:-:S05]  /*0dd0*/  IMAD.IADD R3, R8, 0x1, R3 ;  /* 0x0000000108037824 */ /* 0x000fca00078e0203 */
[----:B------:R-:W-:Y:S01]  /*0de0*/  LOP3.LUT R0, R3, R0, RZ, 0xfc, !PT ;  /* 0x0000000003007212 */ /* 0x000fe200078efcff */
[----:B------:R-:W-:Y:S06]  /*0df0*/  BRA `(.L_x_44) ;  /* 0x0000000000107947 */ /* 0x000fec0003800000 */
.L_x_43:
[----:B------:R-:W-:-:S04]  /*0e00*/  LOP3.LUT R0, R0, 0x80000000, RZ, 0xc0, !PT ;  /* 0x8000000000007812 */ /* 0x000fc800078ec0ff */
[----:B------:R-:W-:Y:S01]  /*0e10*/  LOP3.LUT R0, R0, 0x7f800000, RZ, 0xfc, !PT ;  /* 0x7f80000000007812 */ /* 0x000fe200078efcff */
[----:B------:R-:W-:Y:S06]  /*0e20*/  BRA `(.L_x_44) ;  /* 0x0000000000047947 */ /* 0x000fec0003800000 */
.L_x_42:
[----:B------:R-:W-:-:S07]  /*0e30*/  LEA R0, R6, R0, 0x17 ;  /* 0x0000000006007211 */ /* 0x000fce00078eb8ff */
.L_x_44:
[----:B------:R-:W-:Y:S05]  /*0e40*/  BSYNC.RECONVERGENT B2 ;  /* 0x0000000000027941 */ /* 0x000fea0003800200 */
.L_x_41:
[----:B------:R-:W-:Y:S05]  /*0e50*/  BRA `(.L_x_45) ;  /* 0x0000000000207947 */ /* 0x000fea0003800000 */
.L_x_40:
[----:B------:R-:W-:-:S04]  /*0e60*/  LOP3.LUT R0, R6, 0x80000000, R3, 0x48, !PT ;  /* 0x8000000006007812 */ /* 0x000fc800078e4803 */
[----:B------:R-:W-:Y:S01]  /*0e70*/  LOP3.LUT R0, R0, 0x7f800000, RZ, 0xfc, !PT ;  /* 0x7f80000000007812 */ /* 0x000fe200078efcff */
[----:B------:R-:W-:Y:S06]  /*0e80*/  BRA `(.L_x_45) ;  /* 0x0000000000147947 */ /* 0x000fec0003800000 */
.L_x_39:
[----:B------:R-:W-:Y:S01]  /*0e90*/  LOP3.LUT R0, R6, 0x80000000, R3, 0x48, !PT ;  /* 0x8000000006007812 */ /* 0x000fe200078e4803 */
[----:B------:R-:W-:Y:S06]  /*0ea0*/  BRA `(.L_x_45) ;  /* 0x00000000000c7947 */ /* 0x000fec0003800000 */
.L_x_38:
[----:B------:R-:W0:Y:S01]  /*0eb0*/  MUFU.RSQ R0, -QNAN ;  /* 0xffc0000000007908 */ /* 0x000e220000001400 */
[----:B------:R-:W-:Y:S05]  /*0ec0*/  BRA `(.L_x_45) ;  /* 0x0000000000047947 */ /* 0x000fea0003800000 */
.L_x_37:
[----:B------:R-:W-:-:S07]  /*0ed0*/  FADD.FTZ R0, R3, R0 ;  /* 0x0000000003007221 */ /* 0x000fce0000010000 */
.L_x_45:
[----:B------:R-:W-:Y:S05]  /*0ee0*/  BSYNC.RECONVERGENT B1 ;  /* 0x0000000000017941 */ /* 0x000fea0003800200 */
.L_x_35:
[----:B------:R-:W-:-:S04]  /*0ef0*/  HFMA2 R5, -RZ, RZ, 0, 0 ;  /* 0x00000000ff057431 */ /* 0x000fc800000001ff */
[----:B0-----:R-:W-:Y:S05]  /*0f00*/  RET.REL.NODEC R4 `(_Z25DeviceCalculateSMA_GlobalPfiS_ii) ;  /* 0xfffffff0043c7950 */ /* 0x001fea0003c3ffff */
.L_x_46:
        /* <DEDUP_REMOVED lines=15> */
.L_x_48:


//--------------------- .nv.shared._Z25DeviceCalculateSMA_SharedPfiS_ii --------------------------
	.section	.nv.shared._Z25DeviceCalculateSMA_SharedPfiS_ii,"aw",@nobits
	.sectionflags	@""
	.align	16
	.zero		1024


//--------------------- .nv.shared.reserved.0     --------------------------
	.section	.nv.shared.reserved.0,"aw",@nobits
	.weak		__nv_reservedSMEM_offset_0_alias
	.size		__nv_reservedSMEM_offset_0_alias, 0, 64
	.other		__nv_reservedSMEM_offset_0_alias,@"STO_CUDA_RESERVED_SHARED STV_DEFAULT"
__nv_reservedSMEM_offset_0_alias:
	.zero		0
	.zero		64


//--------------------- .nv.shared._Z25DeviceCalculateSMA_GlobalPfiS_ii --------------------------
	.section	.nv.shared._Z25DeviceCalculateSMA_GlobalPfiS_ii,"aw",@nobits
	.sectionflags	@""
	.align	16
	.zero		1024


//--------------------- .nv.constant0._Z25DeviceCalculateSMA_SharedPfiS_ii --------------------------
	.section	.nv.constant0._Z25DeviceCalculateSMA_SharedPfiS_ii,"a",@progbits
	.sectionflags	@""
	.align	4
.nv.constant0._Z25DeviceCalculateSMA_SharedPfiS_ii:
	.zero		928


//--------------------- .nv.constant0._Z25DeviceCalculateSMA_GlobalPfiS_ii --------------------------
	.section	.nv.constant0._Z25DeviceCalculateSMA_GlobalPfiS_ii,"a",@progbits
	.sectionflags	@""
	.align	4
.nv.constant0._Z25DeviceCalculateSMA_GlobalPfiS_ii:
	.zero		928


//--------------------- SYMBOLS --------------------------

	.type		.nv.reservedSmem.offset0,@object
	.size		.nv.reservedSmem.offset0,0x4
	.type		.nv.reservedSmem.cap,@object
	.size		.nv.reservedSmem.cap,0x4
